	.target	sm_100a

	.elftype	@"ET_EXEC"


//--------------------- .note.nv.tkinfo           --------------------------
	.section	.note.nv.tkinfo,"",@"SHT_NOTE"
	.sectionflags	@"SHF_NOTE_NV_TKINFO"
	.tkinfo
        /*0018*/ 	.word	0x00000002
        /*0030*/ 	.string	""
        /*0030*/ 	.string	"ptxas"
        /*0030*/ 	.string	"Cuda compilation tools, release 13.0, V13.0.88"
        /*0030*/ 	.string	"Build cuda_13.0.r13.0/compiler.36424714_0"
        /*0030*/ 	.string	"-arch sm_100a -m 64 "



//--------------------- .note.nv.cuinfo           --------------------------
	.section	.note.nv.cuinfo,"",@"SHT_NOTE"
	.sectionflags	@"SHF_NOTE_NV_CUINFO"
        /*0018*/ 	.short	0x0002
        /*001a*/ 	.short	0x0064
        /*001c*/ 	.short	0x0082
	.zero		2


//--------------------- .nv.info                  --------------------------
	.section	.nv.info,"",@"SHT_CUDA_INFO"
	.align	4


	//----- nvinfo : EIATTR_REGCOUNT
	.align		4
        /*0000*/ 	.byte	0x04, 0x2f
        /*0002*/ 	.short	(.L_19 - .L_18)
	.align		4
.L_18:
        /*0004*/ 	.word	index@(_ZN7cutlass13device_kernelINS_4gemm6kernel13GemmUniversalIN4cute5tupleIJiiiiEEENS1_10collective13CollectiveMmaINS1_35MainloopSm100TmaUmmaWarpSpecializedILi12ELi2ELi4ENS5_IJNS4_1CILi4EEESB_NSA_ILi1EEEEEEEENS5_IJNSA_ILi64EEESF_NSA_ILi32EEEEEEfNS5_IJlSC_lEEEfSI_NS4_8TiledMMAINS4_8MMA_AtomIJNS4_17SM100_MMA_TF32_SSINS_10tfloat32_tESM_fLi64ELi64ELNS4_4UMMA5MajorE0ELSO_0ELNSN_7ScaleInE0ELSP_0EEEEEENS4_6LayoutINS5_IJSC_SC_SC_EEENS5_IJNSA_ILi0EEESU_SU_EEEEENS5_IJNS4_10UnderscoreESX_SX_EEEEENS4_23SM90_TMA_LOAD_MULTICASTENS4_14ComposedLayoutINS4_7SwizzleILi3ELi4ELi3EEENS4_18smem_ptr_flag_bitsILi32EEENSS_INS5_IJNSA_ILi8EEESG_EEENS5_IJSG_SC_EEEEEEEvNS4_8identityES10_S1A_vS1B_EENS_8epilogue10collective18CollectiveEpilogueINS1D_23Sm100TmaWarpSpecializedILi3ELi2ELi16ELb1ELb0EEEJSH_NS5_IJNSS_ISF_SC_EENSS_ISG_SC_EEEEEfSI_fSI_NS1D_6fusion15FusionCallbacksIS1H_NS1L_17LinearCombinationIffffLNS_15FloatRoundStyleE2EEESH_S1K_JEEENS4_5SM1004TMEM4LOAD26SM100_TMEM_LOAD_16dp128b8xENS4_13SM90_TMA_LOADES1A_NS4_17SM75_U32x4_LDSM_NENS4_14SM90_TMA_STOREES1A_NS4_17SM90_U32x4_STSM_NENS4_39AutoVectorizingCopyWithAssumedAlignmentILi128EEEEEEvvEEEEvNT_6ParamsE)
        /*0008*/ 	.word	0x00000050


	//----- nvinfo : EIATTR_FRAME_SIZE
	.align		4
.L_19:
        /*000c*/ 	.byte	0x04, 0x11
        /*000e*/ 	.short	(.L_21 - .L_20)
	.align		4
.L_20:
        /*0010*/ 	.word	index@($__internal_2_$__cuda_sm10x_tcgen05_guardrail_trap_unallocated_columns_being_dealloced)
        /*0014*/ 	.word	0x00000000


	//----- nvinfo : EIATTR_FRAME_SIZE
	.align		4
.L_21:
        /*0018*/ 	.byte	0x04, 0x11
        /*001a*/ 	.short	(.L_23 - .L_22)
	.align		4
.L_22:
        /*001c*/ 	.word	index@($__internal_1_$__cuda_sm10x_tcgen05_guardrail_trap_phase_invalid_during_alloc)
        /*0020*/ 	.word	0x00000000


	//----- nvinfo : EIATTR_FRAME_SIZE
	.align		4
.L_23:
        /*0024*/ 	.byte	0x04, 0x11
        /*0026*/ 	.short	(.L_25 - .L_24)
	.align		4
.L_24:
        /*0028*/ 	.word	index@($__internal_0_$__cuda_sm10x_tcgen05_guardrail_trap_col_being_dealloced_not_returned_by_alloc)
        /*002c*/ 	.word	0x00000000


	//----- nvinfo : EIATTR_FRAME_SIZE
	.align		4
.L_25:
        /*0030*/ 	.byte	0x04, 0x11
        /*0032*/ 	.short	(.L_27 - .L_26)
	.align		4
.L_26:
        /*0034*/ 	.word	index@(_ZN7cutlass13device_kernelINS_4gemm6kernel13GemmUniversalIN4cute5tupleIJiiiiEEENS1_10collective13CollectiveMmaINS1_35MainloopSm100TmaUmmaWarpSpecializedILi12ELi2ELi4ENS5_IJNS4_1CILi4EEESB_NSA_ILi1EEEEEEEENS5_IJNSA_ILi64EEESF_NSA_ILi32EEEEEEfNS5_IJlSC_lEEEfSI_NS4_8TiledMMAINS4_8MMA_AtomIJNS4_17SM100_MMA_TF32_SSINS_10tfloat32_tESM_fLi64ELi64ELNS4_4UMMA5MajorE0ELSO_0ELNSN_7ScaleInE0ELSP_0EEEEEENS4_6LayoutINS5_IJSC_SC_SC_EEENS5_IJNSA_ILi0EEESU_SU_EEEEENS5_IJNS4_10UnderscoreESX_SX_EEEEENS4_23SM90_TMA_LOAD_MULTICASTENS4_14ComposedLayoutINS4_7SwizzleILi3ELi4ELi3EEENS4_18smem_ptr_flag_bitsILi32EEENSS_INS5_IJNSA_ILi8EEESG_EEENS5_IJSG_SC_EEEEEEEvNS4_8identityES10_S1A_vS1B_EENS_8epilogue10collective18CollectiveEpilogueINS1D_23Sm100TmaWarpSpecializedILi3ELi2ELi16ELb1ELb0EEEJSH_NS5_IJNSS_ISF_SC_EENSS_ISG_SC_EEEEEfSI_fSI_NS1D_6fusion15FusionCallbacksIS1H_NS1L_17LinearCombinationIffffLNS_15FloatRoundStyleE2EEESH_S1K_JEEENS4_5SM1004TMEM4LOAD26SM100_TMEM_LOAD_16dp128b8xENS4_13SM90_TMA_LOADES1A_NS4_17SM75_U32x4_LDSM_NENS4_14SM90_TMA_STOREES1A_NS4_17SM90_U32x4_STSM_NENS4_39AutoVectorizingCopyWithAssumedAlignmentILi128EEEEEEvvEEEEvNT_6ParamsE)
        /*0038*/ 	.word	0x00000000


	//----- nvinfo : EIATTR_MIN_STACK_SIZE
	.align		4
.L_27:
        /*003c*/ 	.byte	0x04, 0x12
        /*003e*/ 	.short	(.L_29 - .L_28)
	.align		4
.L_28:
        /*0040*/ 	.word	index@(_ZN7cutlass13device_kernelINS_4gemm6kernel13GemmUniversalIN4cute5tupleIJiiiiEEENS1_10collective13CollectiveMmaINS1_35MainloopSm100TmaUmmaWarpSpecializedILi12ELi2ELi4ENS5_IJNS4_1CILi4EEESB_NSA_ILi1EEEEEEEENS5_IJNSA_ILi64EEESF_NSA_ILi32EEEEEEfNS5_IJlSC_lEEEfSI_NS4_8TiledMMAINS4_8MMA_AtomIJNS4_17SM100_MMA_TF32_SSINS_10tfloat32_tESM_fLi64ELi64ELNS4_4UMMA5MajorE0ELSO_0ELNSN_7ScaleInE0ELSP_0EEEEEENS4_6LayoutINS5_IJSC_SC_SC_EEENS5_IJNSA_ILi0EEESU_SU_EEEEENS5_IJNS4_10UnderscoreESX_SX_EEEEENS4_23SM90_TMA_LOAD_MULTICASTENS4_14ComposedLayoutINS4_7SwizzleILi3ELi4ELi3EEENS4_18smem_ptr_flag_bitsILi32EEENSS_INS5_IJNSA_ILi8EEESG_EEENS5_IJSG_SC_EEEEEEEvNS4_8identityES10_S1A_vS1B_EENS_8epilogue10collective18CollectiveEpilogueINS1D_23Sm100TmaWarpSpecializedILi3ELi2ELi16ELb1ELb0EEEJSH_NS5_IJNSS_ISF_SC_EENSS_ISG_SC_EEEEEfSI_fSI_NS1D_6fusion15FusionCallbacksIS1H_NS1L_17LinearCombinationIffffLNS_15FloatRoundStyleE2EEESH_S1K_JEEENS4_5SM1004TMEM4LOAD26SM100_TMEM_LOAD_16dp128b8xENS4_13SM90_TMA_LOADES1A_NS4_17SM75_U32x4_LDSM_NENS4_14SM90_TMA_STOREES1A_NS4_17SM90_U32x4_STSM_NENS4_39AutoVectorizingCopyWithAssumedAlignmentILi128EEEEEEvvEEEEvNT_6ParamsE)
        /*0044*/ 	.word	0x00000000
.L_29:


//--------------------- .nv.compat                --------------------------
	.section	.nv.compat,"",@"SHT_CUDA_COMPAT_INFO"
	.align	4
        /*0000*/ 	.byte	0x02, 0x09, 0x01, 0x00, 0x02, 0x02, 0x02, 0x00, 0x02, 0x05, 0x05, 0x00, 0x03, 0x07, 0x01, 0x01
        /*0010*/ 	.byte	0x02, 0x03, 0x01, 0x00, 0x02, 0x06, 0x01, 0x00, 0x04, 0x0b, 0x08, 0x00, 0x09, 0x00, 0x00, 0x00
        /*0020*/ 	.byte	0x00, 0x00, 0x00, 0x00


//--------------------- .nv.info._ZN7cutlass13device_kernelINS_4gemm6kernel13GemmUniversalIN4cute5tupleIJiiiiEEENS1_10collective13CollectiveMmaINS1_35MainloopSm100TmaUmmaWarpSpecializedILi12ELi2ELi4ENS5_IJNS4_1CILi4EEESB_NSA_ILi1EEEEEEEENS5_IJNSA_ILi64EEESF_NSA_ILi32EEEEEEfNS5_IJlSC_lEEEfSI_NS4_8TiledMMAINS4_8MMA_AtomIJNS4_17SM100_MMA_TF32_SSINS_10tfloat32_tESM_fLi64ELi64ELNS4_4UMMA5MajorE0ELSO_0ELNSN_7ScaleInE0ELSP_0EEEEEENS4_6LayoutINS5_IJSC_SC_SC_EEENS5_IJNSA_ILi0EEESU_SU_EEEEENS5_IJNS4_10UnderscoreESX_SX_EEEEENS4_23SM90_TMA_LOAD_MULTICASTENS4_14ComposedLayoutINS4_7SwizzleILi3ELi4ELi3EEENS4_18smem_ptr_flag_bitsILi32EEENSS_INS5_IJNSA_ILi8EEESG_EEENS5_IJSG_SC_EEEEEEEvNS4_8identityES10_S1A_vS1B_EENS_8epilogue10collective18CollectiveEpilogueINS1D_23Sm100TmaWarpSpecializedILi3ELi2ELi16ELb1ELb0EEEJSH_NS5_IJNSS_ISF_SC_EENSS_ISG_SC_EEEEEfSI_fSI_NS1D_6fusion15FusionCallbacksIS1H_NS1L_17LinearCombinationIffffLNS_15FloatRoundStyleE2EEESH_S1K_JEEENS4_5SM1004TMEM4LOAD26SM100_TMEM_LOAD_16dp128b8xENS4_13SM90_TMA_LOADES1A_NS4_17SM75_U32x4_LDSM_NENS4_14SM90_TMA_STOREES1A_NS4_17SM90_U32x4_STSM_NENS4_39AutoVectorizingCopyWithAssumedAlignmentILi128EEEEEEvvEEEEvNT_6ParamsE --------------------------
	.section	.nv.info._ZN7cutlass13device_kernelINS_4gemm6kernel13GemmUniversalIN4cute5tupleIJiiiiEEENS1_10collective13CollectiveMmaINS1_35MainloopSm100TmaUmmaWarpSpecializedILi12ELi2ELi4ENS5_IJNS4_1CILi4EEESB_NSA_ILi1EEEEEEEENS5_IJNSA_ILi64EEESF_NSA_ILi32EEEEEEfNS5_IJlSC_lEEEfSI_NS4_8TiledMMAINS4_8MMA_AtomIJNS4_17SM100_MMA_TF32_SSINS_10tfloat32_tESM_fLi64ELi64ELNS4_4UMMA5MajorE0ELSO_0ELNSN_7ScaleInE0ELSP_0EEEEEENS4_6LayoutINS5_IJSC_SC_SC_EEENS5_IJNSA_ILi0EEESU_SU_EEEEENS5_IJNS4_10UnderscoreESX_SX_EEEEENS4_23SM90_TMA_LOAD_MULTICASTENS4_14ComposedLayoutINS4_7SwizzleILi3ELi4ELi3EEENS4_18smem_ptr_flag_bitsILi32EEENSS_INS5_IJNSA_ILi8EEESG_EEENS5_IJSG_SC_EEEEEEEvNS4_8identityES10_S1A_vS1B_EENS_8epilogue10collective18CollectiveEpilogueINS1D_23Sm100TmaWarpSpecializedILi3ELi2ELi16ELb1ELb0EEEJSH_NS5_IJNSS_ISF_SC_EENSS_ISG_SC_EEEEEfSI_fSI_NS1D_6fusion15FusionCallbacksIS1H_NS1L_17LinearCombinationIffffLNS_15FloatRoundStyleE2EEESH_S1K_JEEENS4_5SM1004TMEM4LOAD26SM100_TMEM_LOAD_16dp128b8xENS4_13SM90_TMA_LOADES1A_NS4_17SM75_U32x4_LDSM_NENS4_14SM90_TMA_STOREES1A_NS4_17SM90_U32x4_STSM_NENS4_39AutoVectorizingCopyWithAssumedAlignmentILi128EEEEEEvvEEEEvNT_6ParamsE,"",@"SHT_CUDA_INFO"
	.sectionflags	@""
	.align	4


	//----- nvinfo : EIATTR_CUDA_API_VERSION
	.align		4
        /*0000*/ 	.byte	0x04, 0x37
        /*0002*/ 	.short	(.L_31 - .L_30)
.L_30:
        /*0004*/ 	.word	0x00000082


	//----- nvinfo : EIATTR_KPARAM_INFO
	.align		4
.L_31:
        /*0008*/ 	.byte	0x04, 0x17
        /*000a*/ 	.short	(.L_33 - .L_32)
.L_32:
        /*000c*/ 	.word	0x00000000
        /*0010*/ 	.short	0x0000
        /*0012*/ 	.short	0x0000
        /*0014*/ 	.byte	0x00, 0xf0, 0x01, 0x20


	//----- nvinfo : EIATTR_AT_ENTRY_FRAGMENTS
	.align		4
.L_33:
        /*0018*/ 	.byte	0x04, 0x4f
        /*001a*/ 	.short	(.L_35 - .L_34)


	//   ....[0]....
.L_34:
        /*001c*/ 	.word	0x00000006


	//----- nvinfo : EIATTR_RESERVED_SMEM_USED
	.align		4
.L_35:
        /*0020*/ 	.byte	0x01, 0x41
	.zero		2


	//----- nvinfo : EIATTR_SPARSE_MMA_MASK
	.align		4
        /*0024*/ 	.byte	0x03, 0x50
        /*0026*/ 	.short	0x0000


	//----- nvinfo : EIATTR_TCGEN05_1CTA_USED
	.align		4
        /*0028*/ 	.byte	0x01, 0x51
	.zero		2


	//----- nvinfo : EIATTR_MAXREG_COUNT
	.align		4
        /*002c*/ 	.byte	0x03, 0x1b
        /*002e*/ 	.short	0x00ff


	//----- nvinfo : EIATTR_NUM_BARRIERS
	.align		4
        /*0030*/ 	.byte	0x02, 0x4c
        /*0032*/ 	.byte	0x07
	.zero		1


	//----- nvinfo : EIATTR_EXTERNS
	.align		4
        /*0034*/ 	.byte	0x04, 0x0f
        /*0036*/ 	.short	(.L_37 - .L_36)


	//   ....[0]....
	.align		4
.L_36:
        /*0038*/ 	.word	index@(__assertfail)


	//----- nvinfo : EIATTR_MERCURY_ISA_VERSION
	.align		4
.L_37:
        /*003c*/ 	.byte	0x03, 0x5f
        /*003e*/ 	.short	0x0101


	//----- nvinfo : EIATTR_INT_WARP_WIDE_INSTR_OFFSETS
	.align		4
        /*0040*/ 	.byte	0x04, 0x31
        /*0042*/ 	.short	(.L_39 - .L_38)


	//   ....[0]....
.L_38:
        /*0044*/ 	.word	0x000046a0


	//   ....[1]....
        /*0048*/ 	.word	0x000046d0


	//   ....[2]....
        /*004c*/ 	.word	0x000046f0


	//   ....[3]....
        /*0050*/ 	.word	0x000052c0


	//   ....[4]....
        /*0054*/ 	.word	0x00005340


	//   ....[5]....
        /*0058*/ 	.word	0x00005440


	//   ....[6]....
        /*005c*/ 	.word	0x00005550


	//----- nvinfo : EIATTR_COOP_GROUP_MASK_REGIDS
	.align		4
.L_39:
        /*0060*/ 	.byte	0x04, 0x29
        /*0062*/ 	.short	(.L_41 - .L_40)


	//   ....[0]....
.L_40:
        /*0064*/ 	.word	0xffffffff


	//   ....[1]....
        /*0068*/ 	.word	0xffffffff


	//   ....[2]....
        /*006c*/ 	.word	0xffffffff


	//   ....[3]....
        /*0070*/ 	.word	0xffffffff


	//   ....[4]....
        /*0074*/ 	.word	0xffffffff


	//   ....[5]....
        /*0078*/ 	.word	0xffffffff


	//   ....[6]....
        /*007c*/ 	.word	0xffffffff


	//   ....[7]....
        /*0080*/ 	.word	0xffffffff


	//   ....[8]....
        /*0084*/ 	.word	0xffffffff


	//   ....[9]....
        /*0088*/ 	.word	0xffffffff


	//   ....[10]....
        /*008c*/ 	.word	0xffffffff


	//   ....[11]....
        /*0090*/ 	.word	0xffffffff


	//   ....[12]....
        /*0094*/ 	.word	0xffffffff


	//   ....[13]....
        /*0098*/ 	.word	0xffffffff


	//----- nvinfo : EIATTR_COOP_GROUP_INSTR_OFFSETS
	.align		4
.L_41:
        /*009c*/ 	.byte	0x04, 0x28
        /*009e*/ 	.short	(.L_43 - .L_42)


	//   ....[0]....
.L_42:
        /*00a0*/ 	.word	0x00000080


	//   ....[1]....
        /*00a4*/ 	.word	0x000004e0


	//   ....[2]....
        /*00a8*/ 	.word	0x000007c0


	//   ....[3]....
        /*00ac*/ 	.word	0x00000940


	//   ....[4]....
        /*00b0*/ 	.word	0x00000a40


	//   ....[5]....
        /*00b4*/ 	.word	0x00000bb0


	//   ....[6]....
        /*00b8*/ 	.word	0x00000d50


	//   ....[7]....
        /*00bc*/ 	.word	0x00000f00


	//   ....[8]....
        /*00c0*/ 	.word	0x00002550


	//   ....[9]....
        /*00c4*/ 	.word	0x00003890


	//   ....[10]....
        /*00c8*/ 	.word	0x00003aa0


	//   ....[11]....
        /*00cc*/ 	.word	0x00003ad0


	//   ....[12]....
        /*00d0*/ 	.word	0x00004580


	//   ....[13]....
        /*00d4*/ 	.word	0x000047b0


	//----- nvinfo : EIATTR_VRC_CTA_INIT_COUNT
	.align		4
.L_43:
        /*00d8*/ 	.byte	0x02, 0x4a
        /*00da*/ 	.byte	0x80
	.zero		1


	//----- nvinfo : EIATTR_SYSCALL_OFFSETS
	.align		4
        /*00dc*/ 	.byte	0x04, 0x46
        /*00de*/ 	.short	(.L_45 - .L_44)


	//   ....[0]....
.L_44:
        /*00e0*/ 	.word	0x00006250


	//   ....[1]....
        /*00e4*/ 	.word	0x00006340


	//   ....[2]....
        /*00e8*/ 	.word	0x00006bf0


	//   ....[3]....
        /*00ec*/ 	.word	0x00007450


	//----- nvinfo : EIATTR_MBARRIER_INSTR_OFFSETS
	.align		4
.L_45:
        /*00f0*/ 	.byte	0x04, 0x39
        /*00f2*/ 	.short	(.L_47 - .L_46)


	//   ....[0]....
.L_46:
        /*00f4*/ 	.word	0x00000620
        /*00f8*/ 	.word	0x000000ff
        /*00fc*/ 	.word	0x00000000
        /*0100*/ 	.short	0x0100
        /*0102*/ 	.byte	0x04
	.zero		1


	//   ....[1]....
        /*0104*/ 	.word	0x00000630
        /*0108*/ 	.word	0x000000ff
        /*010c*/ 	.word	0x00000060
        /*0110*/ 	.short	0x0100
        /*0112*/ 	.byte	0x04
	.zero		1


	//   ....[2]....
        /*0114*/ 	.word	0x00000640
        /*0118*/ 	.word	0x000000ff
        /*011c*/ 	.word	0x00000008
        /*0120*/ 	.short	0x0100
        /*0122*/ 	.byte	0x04
	.zero		1


	//   ....[3]....
        /*0124*/ 	.word	0x00000650
        /*0128*/ 	.word	0x000000ff
        /*012c*/ 	.word	0x00000068
        /*0130*/ 	.short	0x0100
        /*0132*/ 	.byte	0x04
	.zero		1


	//   ....[4]....
        /*0134*/ 	.word	0x00000660
        /*0138*/ 	.word	0x000000ff
        /*013c*/ 	.word	0x00000010
        /*0140*/ 	.short	0x0100
        /*0142*/ 	.byte	0x04
	.zero		1


	//   ....[5]....
        /*0144*/ 	.word	0x00000670
        /*0148*/ 	.word	0x000000ff
        /*014c*/ 	.word	0x00000070
        /*0150*/ 	.short	0x0100
        /*0152*/ 	.byte	0x04
	.zero		1


	//   ....[6]....
        /*0154*/ 	.word	0x00000680
        /*0158*/ 	.word	0x000000ff
        /*015c*/ 	.word	0x00000018
        /*0160*/ 	.short	0x0100
        /*0162*/ 	.byte	0x04
	.zero		1


	//   ....[7]....
        /*0164*/ 	.word	0x00000690
        /*0168*/ 	.word	0x000000ff
        /*016c*/ 	.word	0x00000078
        /*0170*/ 	.short	0x0100
        /*0172*/ 	.byte	0x04
	.zero		1


	//   ....[8]....
        /*0174*/ 	.word	0x000006a0
        /*0178*/ 	.word	0x000000ff
        /*017c*/ 	.word	0x00000020
        /*0180*/ 	.short	0x0100
        /*0182*/ 	.byte	0x04
	.zero		1


	//   ....[9]....
        /*0184*/ 	.word	0x000006b0
        /*0188*/ 	.word	0x000000ff
        /*018c*/ 	.word	0x00000080
        /*0190*/ 	.short	0x0100
        /*0192*/ 	.byte	0x04
	.zero		1


	//   ....[10]....
        /*0194*/ 	.word	0x000006c0
        /*0198*/ 	.word	0x000000ff
        /*019c*/ 	.word	0x00000028
        /*01a0*/ 	.short	0x0100
        /*01a2*/ 	.byte	0x04
	.zero		1


	//   ....[11]....
        /*01a4*/ 	.word	0x000006d0
        /*01a8*/ 	.word	0x000000ff
        /*01ac*/ 	.word	0x00000088
        /*01b0*/ 	.short	0x0100
        /*01b2*/ 	.byte	0x04
	.zero		1


	//   ....[12]....
        /*01b4*/ 	.word	0x000006e0
        /*01b8*/ 	.word	0x000000ff
        /*01bc*/ 	.word	0x00000030
        /*01c0*/ 	.short	0x0100
        /*01c2*/ 	.byte	0x04
	.zero		1


	//   ....[13]....
        /*01c4*/ 	.word	0x000006f0
        /*01c8*/ 	.word	0x000000ff
        /*01cc*/ 	.word	0x00000090
        /*01d0*/ 	.short	0x0100
        /*01d2*/ 	.byte	0x04
	.zero		1


	//   ....[14]....
        /*01d4*/ 	.word	0x00000700
        /*01d8*/ 	.word	0x000000ff
        /*01dc*/ 	.word	0x00000038
        /*01e0*/ 	.short	0x0100
        /*01e2*/ 	.byte	0x04
	.zero		1


	//   ....[15]....
        /*01e4*/ 	.word	0x00000710
        /*01e8*/ 	.word	0x000000ff
        /*01ec*/ 	.word	0x00000098
        /*01f0*/ 	.short	0x0100
        /*01f2*/ 	.byte	0x04
	.zero		1


	//   ....[16]....
        /*01f4*/ 	.word	0x00000720
        /*01f8*/ 	.word	0x000000ff
        /*01fc*/ 	.word	0x00000040
        /*0200*/ 	.short	0x0100
        /*0202*/ 	.byte	0x04
	.zero		1


	//   ....[17]....
        /*0204*/ 	.word	0x00000730
        /*0208*/ 	.word	0x000000ff
        /*020c*/ 	.word	0x000000a0
        /*0210*/ 	.short	0x0100
        /*0212*/ 	.byte	0x04
	.zero		1


	//   ....[18]....
        /*0214*/ 	.word	0x00000740
        /*0218*/ 	.word	0x000000ff
        /*021c*/ 	.word	0x00000048
        /*0220*/ 	.short	0x0100
        /*0222*/ 	.byte	0x04
	.zero		1


	//   ....[19]....
        /*0224*/ 	.word	0x00000750
        /*0228*/ 	.word	0x000000ff
        /*022c*/ 	.word	0x000000a8
        /*0230*/ 	.short	0x0100
        /*0232*/ 	.byte	0x04
	.zero		1


	//   ....[20]....
        /*0234*/ 	.word	0x00000760
        /*0238*/ 	.word	0x000000ff
        /*023c*/ 	.word	0x00000050
        /*0240*/ 	.short	0x0100
        /*0242*/ 	.byte	0x04
	.zero		1


	//   ....[21]....
        /*0244*/ 	.word	0x00000770
        /*0248*/ 	.word	0x000000ff
        /*024c*/ 	.word	0x000000b0
        /*0250*/ 	.short	0x0100
        /*0252*/ 	.byte	0x04
	.zero		1


	//   ....[22]....
        /*0254*/ 	.word	0x00000780
        /*0258*/ 	.word	0x000000ff
        /*025c*/ 	.word	0x00000058
        /*0260*/ 	.short	0x0100
        /*0262*/ 	.byte	0x04
	.zero		1


	//   ....[23]....
        /*0264*/ 	.word	0x00000790
        /*0268*/ 	.word	0x000000ff
        /*026c*/ 	.word	0x000000b8
        /*0270*/ 	.short	0x0100
        /*0272*/ 	.byte	0x04
	.zero		1


	//   ....[24]....
        /*0274*/ 	.word	0x000008d0
        /*0278*/ 	.word	0x000000ff
        /*027c*/ 	.word	0x000000c0
        /*0280*/ 	.short	0x0100
        /*0282*/ 	.byte	0x04
	.zero		1


	//   ....[25]....
        /*0284*/ 	.word	0x000008e0
        /*0288*/ 	.word	0x000000ff
        /*028c*/ 	.word	0x000000d8
        /*0290*/ 	.short	0x0100
        /*0292*/ 	.byte	0x04
	.zero		1


	//   ....[26]....
        /*0294*/ 	.word	0x000008f0
        /*0298*/ 	.word	0x000000ff
        /*029c*/ 	.word	0x000000c8
        /*02a0*/ 	.short	0x0100
        /*02a2*/ 	.byte	0x04
	.zero		1


	//   ....[27]....
        /*02a4*/ 	.word	0x00000900
        /*02a8*/ 	.word	0x000000ff
        /*02ac*/ 	.word	0x000000e0
        /*02b0*/ 	.short	0x0100
        /*02b2*/ 	.byte	0x04
	.zero		1


	//   ....[28]....
        /*02b4*/ 	.word	0x00000910
        /*02b8*/ 	.word	0x000000ff
        /*02bc*/ 	.word	0x000000d0
        /*02c0*/ 	.short	0x0100
        /*02c2*/ 	.byte	0x04
	.zero		1


	//   ....[29]....
        /*02c4*/ 	.word	0x00000920
        /*02c8*/ 	.word	0x000000ff
        /*02cc*/ 	.word	0x000000e8
        /*02d0*/ 	.short	0x0100
        /*02d2*/ 	.byte	0x04
	.zero		1


	//   ....[30]....
        /*02d4*/ 	.word	0x00000a10
        /*02d8*/ 	.word	0x000000ff
        /*02dc*/ 	.word	0x000000f0
        /*02e0*/ 	.short	0x0100
        /*02e2*/ 	.byte	0x06
	.zero		1


	//   ....[31]....
        /*02e4*/ 	.word	0x00000a20
        /*02e8*/ 	.word	0x000000ff
        /*02ec*/ 	.word	0x000000f8
        /*02f0*/ 	.short	0x0100
        /*02f2*/ 	.byte	0x06
	.zero		1


	//   ....[32]....
        /*02f4*/ 	.word	0x00000b60
        /*02f8*/ 	.word	0x000000ff
        /*02fc*/ 	.word	0x00000100
        /*0300*/ 	.short	0x0100
        /*0302*/ 	.byte	0x06
	.zero		1


	//   ....[33]....
        /*0304*/ 	.word	0x00000b70
        /*0308*/ 	.word	0x000000ff
        /*030c*/ 	.word	0x00000110
        /*0310*/ 	.short	0x0100
        /*0312*/ 	.byte	0x06
	.zero		1


	//   ....[34]....
        /*0314*/ 	.word	0x00000b80
        /*0318*/ 	.word	0x000000ff
        /*031c*/ 	.word	0x00000108
        /*0320*/ 	.short	0x0100
        /*0322*/ 	.byte	0x06
	.zero		1


	//   ....[35]....
        /*0324*/ 	.word	0x00000b90
        /*0328*/ 	.word	0x000000ff
        /*032c*/ 	.word	0x00000118
        /*0330*/ 	.short	0x0100
        /*0332*/ 	.byte	0x06
	.zero		1


	//   ....[36]....
        /*0334*/ 	.word	0x00000cc0
        /*0338*/ 	.word	0x000000ff
        /*033c*/ 	.word	0x00000120
        /*0340*/ 	.short	0x0100
        /*0342*/ 	.byte	0x04
	.zero		1


	//   ....[37]....
        /*0344*/ 	.word	0x00000cd0
        /*0348*/ 	.word	0x000000ff
        /*034c*/ 	.word	0x00000140
        /*0350*/ 	.short	0x0100
        /*0352*/ 	.byte	0x04
	.zero		1


	//   ....[38]....
        /*0354*/ 	.word	0x00000ce0
        /*0358*/ 	.word	0x000000ff
        /*035c*/ 	.word	0x00000128
        /*0360*/ 	.short	0x0100
        /*0362*/ 	.byte	0x04
	.zero		1


	//   ....[39]....
        /*0364*/ 	.word	0x00000cf0
        /*0368*/ 	.word	0x000000ff
        /*036c*/ 	.word	0x00000148
        /*0370*/ 	.short	0x0100
        /*0372*/ 	.byte	0x04
	.zero		1


	//   ....[40]....
        /*0374*/ 	.word	0x00000d00
        /*0378*/ 	.word	0x000000ff
        /*037c*/ 	.word	0x00000130
        /*0380*/ 	.short	0x0100
        /*0382*/ 	.byte	0x04
	.zero		1


	//   ....[41]....
        /*0384*/ 	.word	0x00000d10
        /*0388*/ 	.word	0x000000ff
        /*038c*/ 	.word	0x00000150
        /*0390*/ 	.short	0x0100
        /*0392*/ 	.byte	0x04
	.zero		1


	//   ....[42]....
        /*0394*/ 	.word	0x00000d20
        /*0398*/ 	.word	0x000000ff
        /*039c*/ 	.word	0x00000138
        /*03a0*/ 	.short	0x0100
        /*03a2*/ 	.byte	0x04
	.zero		1


	//   ....[43]....
        /*03a4*/ 	.word	0x00000d30
        /*03a8*/ 	.word	0x000000ff
        /*03ac*/ 	.word	0x00000158
        /*03b0*/ 	.short	0x0100
        /*03b2*/ 	.byte	0x04
	.zero		1


	//   ....[44]....
        /*03b4*/ 	.word	0x00000e20
        /*03b8*/ 	.word	0x000000ff
        /*03bc*/ 	.word	0x00000160
        /*03c0*/ 	.short	0x0100
        /*03c2*/ 	.byte	0x04
	.zero		1


	//   ....[45]....
        /*03c4*/ 	.word	0x00000e30
        /*03c8*/ 	.word	0x000000ff
        /*03cc*/ 	.word	0x00000170
        /*03d0*/ 	.short	0x0100
        /*03d2*/ 	.byte	0x04
	.zero		1


	//   ....[46]....
        /*03d4*/ 	.word	0x00000e40
        /*03d8*/ 	.word	0x000000ff
        /*03dc*/ 	.word	0x00000168
        /*03e0*/ 	.short	0x0100
        /*03e2*/ 	.byte	0x04
	.zero		1


	//   ....[47]....
        /*03e4*/ 	.word	0x00000e50
        /*03e8*/ 	.word	0x000000ff
        /*03ec*/ 	.word	0x00000178
        /*03f0*/ 	.short	0x0100
        /*03f2*/ 	.byte	0x04
	.zero		1


	//   ....[48]....
        /*03f4*/ 	.word	0x00001d40
        /*03f8*/ 	.word	0x00000000
        /*03fc*/ 	.word	0x00000170
        /*0400*/ 	.short	0x010a
        /*0402*/ 	.byte	0xff
	.zero		1


	//   ....[49]....
        /*0404*/ 	.word	0x00001d70
        /*0408*/ 	.word	0x00000000
        /*040c*/ 	.word	0x00000160
        /*0410*/ 	.short	0x0101
        /*0412*/ 	.byte	0xff
	.zero		1


	//   ....[50]....
        /*0414*/ 	.word	0x00001e50
        /*0418*/ 	.word	0x000000ff
        /*041c*/ 	.word	0x00000060
        /*0420*/ 	.short	0x010a
        /*0422*/ 	.byte	0x04
	.zero		1


	//   ....[51]....
        /*0424*/ 	.word	0x00001ed0
        /*0428*/ 	.word	0x000000ff
        /*042c*/ 	.word	0x00000060
        /*0430*/ 	.short	0x010a
        /*0432*/ 	.byte	0x21
	.zero		1


	//   ....[52]....
        /*0434*/ 	.word	0x00002060
        /*0438*/ 	.word	0x000000ff
        /*043c*/ 	.word	0x00000060
        /*0440*/ 	.short	0x010a
        /*0442*/ 	.byte	0x08
	.zero		1


	//   ....[53]....
        /*0444*/ 	.word	0x000021c0
        /*0448*/ 	.word	0x000000ff
        /*044c*/ 	.word	0x000000f8
        /*0450*/ 	.short	0x0101
        /*0452*/ 	.byte	0x06
	.zero		1


	//   ....[54]....
        /*0454*/ 	.word	0x000021e0
        /*0458*/ 	.word	0x000000ff
        /*045c*/ 	.word	0x00000060
        /*0460*/ 	.short	0x010a
        /*0462*/ 	.byte	0x04
	.zero		1


	//   ....[55]....
        /*0464*/ 	.word	0x00002260
        /*0468*/ 	.word	0x000000ff
        /*046c*/ 	.word	0x00000060
        /*0470*/ 	.short	0x010a
        /*0472*/ 	.byte	0x11
	.zero		1


	//   ....[56]....
        /*0474*/ 	.word	0x000023f0
        /*0478*/ 	.word	0x000000ff
        /*047c*/ 	.word	0x00000060
        /*0480*/ 	.short	0x010a
        /*0482*/ 	.byte	0x07
	.zero		1


	//   ....[57]....
        /*0484*/ 	.word	0x00002580
        /*0488*/ 	.word	0x00000003
        /*048c*/ 	.word	0x00000100
        /*0490*/ 	.short	0x010a
        /*0492*/ 	.byte	0xff
	.zero		1


	//   ....[58]....
        /*0494*/ 	.word	0x000026d0
        /*0498*/ 	.word	0x00000000
        /*049c*/ 	.word	0x00000000
        /*04a0*/ 	.short	0x0101
        /*04a2*/ 	.byte	0xff
	.zero		1


	//   ....[59]....
        /*04a4*/ 	.word	0x00002c90
        /*04a8*/ 	.word	0x000000ff
        /*04ac*/ 	.word	0x00000000
        /*04b0*/ 	.short	0x010a
        /*04b2*/ 	.byte	0x04
	.zero		1


	//   ....[60]....
        /*04b4*/ 	.word	0x00002d20
        /*04b8*/ 	.word	0x000000ff
        /*04bc*/ 	.word	0x00000000
        /*04c0*/ 	.short	0x010a
        /*04c2*/ 	.byte	0x05
	.zero		1


	//   ....[61]....
        /*04c4*/ 	.word	0x00002db0
        /*04c8*/ 	.word	0x000000ff
        /*04cc*/ 	.word	0x00000000
        /*04d0*/ 	.short	0x010a
        /*04d2*/ 	.byte	0x05
	.zero		1


	//   ....[62]....
        /*04d4*/ 	.word	0x00002e40
        /*04d8*/ 	.word	0x000000ff
        /*04dc*/ 	.word	0x00000000
        /*04e0*/ 	.short	0x010a
        /*04e2*/ 	.byte	0x05
	.zero		1


	//   ....[63]....
        /*04e4*/ 	.word	0x00002ed0
        /*04e8*/ 	.word	0x000000ff
        /*04ec*/ 	.word	0x00000000
        /*04f0*/ 	.short	0x010a
        /*04f2*/ 	.byte	0x05
	.zero		1


	//   ....[64]....
        /*04f4*/ 	.word	0x00002f60
        /*04f8*/ 	.word	0x000000ff
        /*04fc*/ 	.word	0x00000000
        /*0500*/ 	.short	0x010a
        /*0502*/ 	.byte	0x05
	.zero		1


	//   ....[65]....
        /*0504*/ 	.word	0x00002ff0
        /*0508*/ 	.word	0x000000ff
        /*050c*/ 	.word	0x00000000
        /*0510*/ 	.short	0x010a
        /*0512*/ 	.byte	0x05
	.zero		1


	//   ....[66]....
        /*0514*/ 	.word	0x00003080
        /*0518*/ 	.word	0x000000ff
        /*051c*/ 	.word	0x00000000
        /*0520*/ 	.short	0x010a
        /*0522*/ 	.byte	0x05
	.zero		1


	//   ....[67]....
        /*0524*/ 	.word	0x00003110
        /*0528*/ 	.word	0x000000ff
        /*052c*/ 	.word	0x00000000
        /*0530*/ 	.short	0x010a
        /*0532*/ 	.byte	0x05
	.zero		1


	//   ....[68]....
        /*0534*/ 	.word	0x000031a0
        /*0538*/ 	.word	0x000000ff
        /*053c*/ 	.word	0x00000000
        /*0540*/ 	.short	0x010a
        /*0542*/ 	.byte	0x05
	.zero		1


	//   ....[69]....
        /*0544*/ 	.word	0x00003230
        /*0548*/ 	.word	0x000000ff
        /*054c*/ 	.word	0x00000000
        /*0550*/ 	.short	0x010a
        /*0552*/ 	.byte	0x05
	.zero		1


	//   ....[70]....
        /*0554*/ 	.word	0x000032d0
        /*0558*/ 	.word	0x00000000
        /*055c*/ 	.word	0x00000000
        /*0560*/ 	.short	0x010a
        /*0562*/ 	.byte	0xff
	.zero		1


	//   ....[71]....
        /*0564*/ 	.word	0x000033f0
        /*0568*/ 	.word	0x00000002
        /*056c*/ 	.word	0x00000160
        /*0570*/ 	.short	0x010a
        /*0572*/ 	.byte	0xff
	.zero		1


	//   ....[72]....
        /*0574*/ 	.word	0x00003460
        /*0578*/ 	.word	0x00000002
        /*057c*/ 	.word	0x00000000
        /*0580*/ 	.short	0x0101
        /*0582*/ 	.byte	0xff
	.zero		1


	//   ....[73]....
        /*0584*/ 	.word	0x00003480
        /*0588*/ 	.word	0x000000ff
        /*058c*/ 	.word	0x00000110
        /*0590*/ 	.short	0x010a
        /*0592*/ 	.byte	0x04
	.zero		1


	//   ....[74]....
        /*0594*/ 	.word	0x000035a0
        /*0598*/ 	.word	0x00000002
        /*059c*/ 	.word	0x00000100
        /*05a0*/ 	.short	0x010a
        /*05a2*/ 	.byte	0xff
	.zero		1


	//   ....[75]....
        /*05a4*/ 	.word	0x000036a0
        /*05a8*/ 	.word	0x00000002
        /*05ac*/ 	.word	0x00000000
        /*05b0*/ 	.short	0x0101
        /*05b2*/ 	.byte	0xff
	.zero		1


	//   ....[76]....
        /*05b4*/ 	.word	0x00003730
        /*05b8*/ 	.word	0x000000ff
        /*05bc*/ 	.word	0x00000110
        /*05c0*/ 	.short	0x0106
        /*05c2*/ 	.byte	0x04
	.zero		1


	//   ....[77]....
        /*05c4*/ 	.word	0x00003750
        /*05c8*/ 	.word	0x000000ff
        /*05cc*/ 	.word	0x00000110
        /*05d0*/ 	.short	0x010a
        /*05d2*/ 	.byte	0x04
	.zero		1


	//   ....[78]....
        /*05d4*/ 	.word	0x000037e0
        /*05d8*/ 	.word	0x000000ff
        /*05dc*/ 	.word	0x00000110
        /*05e0*/ 	.short	0x0106
        /*05e2*/ 	.byte	0x07
	.zero		1


	//   ....[79]....
        /*05e4*/ 	.word	0x00003820
        /*05e8*/ 	.word	0x00000000
        /*05ec*/ 	.word	0x00000110
        /*05f0*/ 	.short	0x010a
        /*05f2*/ 	.byte	0xff
	.zero		1


	//   ....[80]....
        /*05f4*/ 	.word	0x00003d70
        /*05f8*/ 	.word	0x00000000
        /*05fc*/ 	.word	0x00000100
        /*0600*/ 	.short	0x010a
        /*0602*/ 	.byte	0xff
	.zero		1


	//   ....[81]....
        /*0604*/ 	.word	0x00003e70
        /*0608*/ 	.word	0x00000003
        /*060c*/ 	.word	0x00000000
        /*0610*/ 	.short	0x0101
        /*0612*/ 	.byte	0xff
	.zero		1


	//   ....[82]....
        /*0614*/ 	.word	0x00003e80
        /*0618*/ 	.word	0x000000ff
        /*061c*/ 	.word	0x00000000
        /*0620*/ 	.short	0x010a
        /*0622*/ 	.byte	0x04
	.zero		1


	//   ....[83]....
        /*0624*/ 	.word	0x00003f00
        /*0628*/ 	.word	0x000000ff
        /*062c*/ 	.word	0x00000140
        /*0630*/ 	.short	0x010a
        /*0632*/ 	.byte	0x1f
	.zero		1


	//   ....[84]....
        /*0634*/ 	.word	0x00003fe0
        /*0638*/ 	.word	0x000000ff
        /*063c*/ 	.word	0x00000000
        /*0640*/ 	.short	0x010a
        /*0642*/ 	.byte	0x05
	.zero		1


	//   ....[85]....
        /*0644*/ 	.word	0x00004120
        /*0648*/ 	.word	0x000000ff
        /*064c*/ 	.word	0x00000000
        /*0650*/ 	.short	0x010a
        /*0652*/ 	.byte	0x04
	.zero		1


	//   ....[86]....
        /*0654*/ 	.word	0x000043b0
        /*0658*/ 	.word	0x000000ff
        /*065c*/ 	.word	0x00000000
        /*0660*/ 	.short	0x010a
        /*0662*/ 	.byte	0x04
	.zero		1


	//   ....[87]....
        /*0664*/ 	.word	0x00004440
        /*0668*/ 	.word	0x000000ff
        /*066c*/ 	.word	0x00000000
        /*0670*/ 	.short	0x010a
        /*0672*/ 	.byte	0x05
	.zero		1


	//   ....[88]....
        /*0674*/ 	.word	0x000044d0
        /*0678*/ 	.word	0x000000ff
        /*067c*/ 	.word	0x00000000
        /*0680*/ 	.short	0x010a
        /*0682*/ 	.byte	0x05
	.zero		1


	//   ....[89]....
        /*0684*/ 	.word	0x00004560
        /*0688*/ 	.word	0x000000ff
        /*068c*/ 	.word	0x00000000
        /*0690*/ 	.short	0x010a
        /*0692*/ 	.byte	0x04
	.zero		1


	//   ....[90]....
        /*0694*/ 	.word	0x000049f0
        /*0698*/ 	.word	0x0000000c
        /*069c*/ 	.word	0x00000100
        /*06a0*/ 	.short	0x010a
        /*06a2*/ 	.byte	0xff
	.zero		1


	//   ....[91]....
        /*06a4*/ 	.word	0x00004b60
        /*06a8*/ 	.word	0x00000000
        /*06ac*/ 	.word	0x00000000
        /*06b0*/ 	.short	0x0101
        /*06b2*/ 	.byte	0xff
	.zero		1


	//   ....[92]....
        /*06b4*/ 	.word	0x00004fe0
        /*06b8*/ 	.word	0x000000ff
        /*06bc*/ 	.word	0x000000f8
        /*06c0*/ 	.short	0x010a
        /*06c2*/ 	.byte	0x18
	.zero		1


	//   ....[93]....
        /*06c4*/ 	.word	0x000051a0
        /*06c8*/ 	.word	0x000000ff
        /*06cc*/ 	.word	0x000000d8
        /*06d0*/ 	.short	0x010a
        /*06d2*/ 	.byte	0x04
	.zero		1


	//   ....[94]....
        /*06d4*/ 	.word	0x00005370
        /*06d8*/ 	.word	0x000000ff
        /*06dc*/ 	.word	0x000000c0
        /*06e0*/ 	.short	0x010b
        /*06e2*/ 	.byte	0x04
	.zero		1


	//   ....[95]....
        /*06e4*/ 	.word	0x00005380
        /*06e8*/ 	.word	0x000000ff
        /*06ec*/ 	.word	0x00000000
        /*06f0*/ 	.short	0x0101
        /*06f2*/ 	.byte	0x14
	.zero		1


	//   ....[96]....
        /*06f4*/ 	.word	0x00005390
        /*06f8*/ 	.word	0x000000ff
        /*06fc*/ 	.word	0x000000d8
        /*0700*/ 	.short	0x010a
        /*0702*/ 	.byte	0x05
	.zero		1


	//   ....[97]....
        /*0704*/ 	.word	0x00005580
        /*0708*/ 	.word	0x000000ff
        /*070c*/ 	.word	0x000000c0
        /*0710*/ 	.short	0x010b
        /*0712*/ 	.byte	0x05
	.zero		1


	//   ....[98]....
        /*0714*/ 	.word	0x00005590
        /*0718*/ 	.word	0x000000ff
        /*071c*/ 	.word	0x00000000
        /*0720*/ 	.short	0x0101
        /*0722*/ 	.byte	0x04
	.zero		1


	//   ....[99]....
        /*0724*/ 	.word	0x00005630
        /*0728*/ 	.word	0x000000ff
        /*072c*/ 	.word	0x00000000
        /*0730*/ 	.short	0x010a
        /*0732*/ 	.byte	0x04
	.zero		1


	//   ....[100]....
        /*0734*/ 	.word	0x000056c0
        /*0738*/ 	.word	0x000000ff
        /*073c*/ 	.word	0x00000000
        /*0740*/ 	.short	0x010a
        /*0742*/ 	.byte	0x05
	.zero		1


	//   ....[101]....
        /*0744*/ 	.word	0x00005760
        /*0748*/ 	.word	0x00000000
        /*074c*/ 	.word	0x00000000
        /*0750*/ 	.short	0x010a
        /*0752*/ 	.byte	0xff
	.zero		1


	//   ....[102]....
        /*0754*/ 	.word	0x00005ac0
        /*0758*/ 	.word	0x00000000
        /*075c*/ 	.word	0x00000100
        /*0760*/ 	.short	0x010a
        /*0762*/ 	.byte	0xff
	.zero		1


	//   ....[103]....
        /*0764*/ 	.word	0x00005b90
        /*0768*/ 	.word	0x00000000
        /*076c*/ 	.word	0x00000000
        /*0770*/ 	.short	0x0101
        /*0772*/ 	.byte	0xff
	.zero		1


	//   ....[104]....
        /*0774*/ 	.word	0x00006780
        /*0778*/ 	.word	0x00000002
        /*077c*/ 	.word	0x000000c0
        /*0780*/ 	.short	0x010a
        /*0782*/ 	.byte	0xff
	.zero		1


	//   ....[105]....
        /*0784*/ 	.word	0x000067b0
        /*0788*/ 	.word	0x00000049
        /*078c*/ 	.word	0x00000120
        /*0790*/ 	.short	0x010a
        /*0792*/ 	.byte	0xff
	.zero		1


	//   ....[106]....
        /*0794*/ 	.word	0x000068a0
        /*0798*/ 	.word	0x00000002
        /*079c*/ 	.word	0x000000c0
        /*07a0*/ 	.short	0x010a
        /*07a2*/ 	.byte	0xff
	.zero		1


	//   ....[107]....
        /*07a4*/ 	.word	0x00006ad0
        /*07a8*/ 	.word	0x00000049
        /*07ac*/ 	.word	0x00000120
        /*07b0*/ 	.short	0x010a
        /*07b2*/ 	.byte	0xff
	.zero		1


	//   ....[108]....
        /*07b4*/ 	.word	0x00007170
        /*07b8*/ 	.word	0x00000000
        /*07bc*/ 	.word	0x00000000
        /*07c0*/ 	.short	0x0101
        /*07c2*/ 	.byte	0xff
	.zero		1


	//   ....[109]....
        /*07c4*/ 	.word	0x00007180
        /*07c8*/ 	.word	0x00000002
        /*07cc*/ 	.word	0x000000c0
        /*07d0*/ 	.short	0x010a
        /*07d2*/ 	.byte	0xff
	.zero		1


	//   ....[110]....
        /*07d4*/ 	.word	0x00007250
        /*07d8*/ 	.word	0x00000002
        /*07dc*/ 	.word	0x000000c0
        /*07e0*/ 	.short	0x010a
        /*07e2*/ 	.byte	0xff
	.zero		1


	//   ....[111]....
        /*07e4*/ 	.word	0x00007540
        /*07e8*/ 	.word	0x000000ff
        /*07ec*/ 	.word	0x00000000
        /*07f0*/ 	.short	0x0101
        /*07f2*/ 	.byte	0x04
	.zero		1


	//   ....[112]....
        /*07f4*/ 	.word	0x00007a60
        /*07f8*/ 	.word	0x00000000
        /*07fc*/ 	.word	0x00000000
        /*0800*/ 	.short	0x0101
        /*0802*/ 	.byte	0xff
	.zero		1


	//   ....[113]....
        /*0804*/ 	.word	0x00007d20
        /*0808*/ 	.word	0x000000ff
        /*080c*/ 	.word	0x00000000
        /*0810*/ 	.short	0x0101
        /*0812*/ 	.byte	0x06
	.zero		1


	//   ....[114]....
        /*0814*/ 	.word	0x00007d40
        /*0818*/ 	.word	0x00000000
        /*081c*/ 	.word	0x00000170
        /*0820*/ 	.short	0x010a
        /*0822*/ 	.byte	0xff
	.zero		1


	//   ....[115]....
        /*0824*/ 	.word	0x00007da0
        /*0828*/ 	.word	0x00000000
        /*082c*/ 	.word	0x00000060
        /*0830*/ 	.short	0x010a
        /*0832*/ 	.byte	0xff
	.zero		1


	//   ....[116]....
        /*0834*/ 	.word	0x00007e00
        /*0838*/ 	.word	0x00000000
        /*083c*/ 	.word	0x00000060
        /*0840*/ 	.short	0x010a
        /*0842*/ 	.byte	0xff
	.zero		1


	//   ....[117]....
        /*0844*/ 	.word	0x00007e50
        /*0848*/ 	.word	0x00000003
        /*084c*/ 	.word	0x00000100
        /*0850*/ 	.short	0x010a
        /*0852*/ 	.byte	0xff
	.zero		1


	//   ....[118]....
        /*0854*/ 	.word	0x00007eb0
        /*0858*/ 	.word	0x00000000
        /*085c*/ 	.word	0x00000000
        /*0860*/ 	.short	0x010a
        /*0862*/ 	.byte	0xff
	.zero		1


	//   ....[119]....
        /*0864*/ 	.word	0x00007f10
        /*0868*/ 	.word	0x00000000
        /*086c*/ 	.word	0x00000000
        /*0870*/ 	.short	0x010a
        /*0872*/ 	.byte	0xff
	.zero		1


	//   ....[120]....
        /*0874*/ 	.word	0x00007f70
        /*0878*/ 	.word	0x00000000
        /*087c*/ 	.word	0x00000000
        /*0880*/ 	.short	0x010a
        /*0882*/ 	.byte	0xff
	.zero		1


	//   ....[121]....
        /*0884*/ 	.word	0x00007fd0
        /*0888*/ 	.word	0x00000000
        /*088c*/ 	.word	0x00000000
        /*0890*/ 	.short	0x010a
        /*0892*/ 	.byte	0xff
	.zero		1


	//   ....[122]....
        /*0894*/ 	.word	0x00008030
        /*0898*/ 	.word	0x00000000
        /*089c*/ 	.word	0x00000000
        /*08a0*/ 	.short	0x010a
        /*08a2*/ 	.byte	0xff
	.zero		1


	//   ....[123]....
        /*08a4*/ 	.word	0x00008090
        /*08a8*/ 	.word	0x00000000
        /*08ac*/ 	.word	0x00000000
        /*08b0*/ 	.short	0x010a
        /*08b2*/ 	.byte	0xff
	.zero		1


	//   ....[124]....
        /*08b4*/ 	.word	0x000080f0
        /*08b8*/ 	.word	0x00000000
        /*08bc*/ 	.word	0x00000000
        /*08c0*/ 	.short	0x010a
        /*08c2*/ 	.byte	0xff
	.zero		1


	//   ....[125]....
        /*08c4*/ 	.word	0x00008150
        /*08c8*/ 	.word	0x00000000
        /*08cc*/ 	.word	0x00000000
        /*08d0*/ 	.short	0x010a
        /*08d2*/ 	.byte	0xff
	.zero		1


	//   ....[126]....
        /*08d4*/ 	.word	0x000081b0
        /*08d8*/ 	.word	0x00000000
        /*08dc*/ 	.word	0x00000000
        /*08e0*/ 	.short	0x010a
        /*08e2*/ 	.byte	0xff
	.zero		1


	//   ....[127]....
        /*08e4*/ 	.word	0x00008210
        /*08e8*/ 	.word	0x00000000
        /*08ec*/ 	.word	0x00000000
        /*08f0*/ 	.short	0x010a
        /*08f2*/ 	.byte	0xff
	.zero		1


	//   ....[128]....
        /*08f4*/ 	.word	0x00008270
        /*08f8*/ 	.word	0x00000000
        /*08fc*/ 	.word	0x00000000
        /*0900*/ 	.short	0x010a
        /*0902*/ 	.byte	0xff
	.zero		1


	//   ....[129]....
        /*0904*/ 	.word	0x000082c0
        /*0908*/ 	.word	0x00000002
        /*090c*/ 	.word	0x00000160
        /*0910*/ 	.short	0x010a
        /*0912*/ 	.byte	0xff
	.zero		1


	//   ....[130]....
        /*0914*/ 	.word	0x00008320
        /*0918*/ 	.word	0x00000002
        /*091c*/ 	.word	0x00000110
        /*0920*/ 	.short	0x010a
        /*0922*/ 	.byte	0xff
	.zero		1


	//   ....[131]....
        /*0924*/ 	.word	0x00008370
        /*0928*/ 	.word	0x00000002
        /*092c*/ 	.word	0x00000100
        /*0930*/ 	.short	0x010a
        /*0932*/ 	.byte	0xff
	.zero		1


	//   ....[132]....
        /*0934*/ 	.word	0x000083d0
        /*0938*/ 	.word	0x00000000
        /*093c*/ 	.word	0x00000110
        /*0940*/ 	.short	0x010a
        /*0942*/ 	.byte	0xff
	.zero		1


	//   ....[133]....
        /*0944*/ 	.word	0x00008420
        /*0948*/ 	.word	0x00000000
        /*094c*/ 	.word	0x00000100
        /*0950*/ 	.short	0x010a
        /*0952*/ 	.byte	0xff
	.zero		1


	//   ....[134]....
        /*0954*/ 	.word	0x00008480
        /*0958*/ 	.word	0x00000002
        /*095c*/ 	.word	0x00000140
        /*0960*/ 	.short	0x010a
        /*0962*/ 	.byte	0xff
	.zero		1


	//   ....[135]....
        /*0964*/ 	.word	0x000084e0
        /*0968*/ 	.word	0x00000000
        /*096c*/ 	.word	0x00000000
        /*0970*/ 	.short	0x010a
        /*0972*/ 	.byte	0xff
	.zero		1


	//   ....[136]....
        /*0974*/ 	.word	0x00008540
        /*0978*/ 	.word	0x00000000
        /*097c*/ 	.word	0x00000000
        /*0980*/ 	.short	0x010a
        /*0982*/ 	.byte	0xff
	.zero		1


	//   ....[137]....
        /*0984*/ 	.word	0x000085a0
        /*0988*/ 	.word	0x00000000
        /*098c*/ 	.word	0x00000000
        /*0990*/ 	.short	0x010a
        /*0992*/ 	.byte	0xff
	.zero		1


	//   ....[138]....
        /*0994*/ 	.word	0x00008600
        /*0998*/ 	.word	0x00000000
        /*099c*/ 	.word	0x00000000
        /*09a0*/ 	.short	0x010a
        /*09a2*/ 	.byte	0xff
	.zero		1


	//   ....[139]....
        /*09a4*/ 	.word	0x00008660
        /*09a8*/ 	.word	0x00000000
        /*09ac*/ 	.word	0x00000000
        /*09b0*/ 	.short	0x010a
        /*09b2*/ 	.byte	0xff
	.zero		1


	//   ....[140]....
        /*09b4*/ 	.word	0x000086b0
        /*09b8*/ 	.word	0x0000000c
        /*09bc*/ 	.word	0x00000100
        /*09c0*/ 	.short	0x010a
        /*09c2*/ 	.byte	0xff
	.zero		1


	//   ....[141]....
        /*09c4*/ 	.word	0x00008710
        /*09c8*/ 	.word	0x00000000
        /*09cc*/ 	.word	0x000000f8
        /*09d0*/ 	.short	0x010a
        /*09d2*/ 	.byte	0xff
	.zero		1


	//   ....[142]....
        /*09d4*/ 	.word	0x00008770
        /*09d8*/ 	.word	0x00000000
        /*09dc*/ 	.word	0x000000d8
        /*09e0*/ 	.short	0x010a
        /*09e2*/ 	.byte	0xff
	.zero		1


	//   ....[143]....
        /*09e4*/ 	.word	0x000087d0
        /*09e8*/ 	.word	0x00000006
        /*09ec*/ 	.word	0x000000d8
        /*09f0*/ 	.short	0x010a
        /*09f2*/ 	.byte	0xff
	.zero		1


	//   ....[144]....
        /*09f4*/ 	.word	0x00008830
        /*09f8*/ 	.word	0x00000000
        /*09fc*/ 	.word	0x00000000
        /*0a00*/ 	.short	0x010a
        /*0a02*/ 	.byte	0xff
	.zero		1


	//   ....[145]....
        /*0a04*/ 	.word	0x00008890
        /*0a08*/ 	.word	0x00000000
        /*0a0c*/ 	.word	0x00000000
        /*0a10*/ 	.short	0x010a
        /*0a12*/ 	.byte	0xff
	.zero		1


	//   ....[146]....
        /*0a14*/ 	.word	0x000088e0
        /*0a18*/ 	.word	0x00000000
        /*0a1c*/ 	.word	0x00000100
        /*0a20*/ 	.short	0x010a
        /*0a22*/ 	.byte	0xff
	.zero		1


	//   ....[147]....
        /*0a24*/ 	.word	0x00008930
        /*0a28*/ 	.word	0x00000002
        /*0a2c*/ 	.word	0x000000c0
        /*0a30*/ 	.short	0x010a
        /*0a32*/ 	.byte	0xff
	.zero		1


	//   ....[148]....
        /*0a34*/ 	.word	0x00008980
        /*0a38*/ 	.word	0x00000049
        /*0a3c*/ 	.word	0x00000120
        /*0a40*/ 	.short	0x010a
        /*0a42*/ 	.byte	0xff
	.zero		1


	//   ....[149]....
        /*0a44*/ 	.word	0x000089d0
        /*0a48*/ 	.word	0x00000002
        /*0a4c*/ 	.word	0x000000c0
        /*0a50*/ 	.short	0x010a
        /*0a52*/ 	.byte	0xff
	.zero		1


	//----- nvinfo : EIATTR_NUM_MBARRIERS
	.align		4
.L_47:
        /*0a54*/ 	.byte	0x03, 0x38
        /*0a56*/ 	.short	0x0030


	//----- nvinfo : EIATTR_EXIT_INSTR_OFFSETS
	.align		4
        /*0a58*/ 	.byte	0x04, 0x1c
        /*0a5a*/ 	.short	(.L_49 - .L_48)


	//   ....[0]....
.L_48:
        /*0a5c*/ 	.word	0x00003300


	//   ....[1]....
        /*0a60*/ 	.word	0x000037f0


	//   ....[2]....
        /*0a64*/ 	.word	0x00003850


	//   ....[3]....
        /*0a68*/ 	.word	0x000047c0


	//   ....[4]....
        /*0a6c*/ 	.word	0x00005790


	//   ....[5]....
        /*0a70*/ 	.word	0x000057d0


	//   ....[6]....
        /*0a74*/ 	.word	0x00007c20


	//   ....[7]....
        /*0a78*/ 	.word	0x00007c90


	//   ....[8]....
        /*0a7c*/ 	.word	0x00007cc0


	//   ....[9]....
        /*0a80*/ 	.word	0x00007d30


	//----- nvinfo : EIATTR_MAX_THREADS
	.align		4
.L_49:
        /*0a84*/ 	.byte	0x04, 0x05
        /*0a86*/ 	.short	(.L_51 - .L_50)
.L_50:
        /*0a88*/ 	.word	0x00000100
        /*0a8c*/ 	.word	0x00000001
        /*0a90*/ 	.word	0x00000001


	//----- nvinfo : EIATTR_CRS_STACK_SIZE
	.align		4
.L_51:
        /*0a94*/ 	.byte	0x04, 0x1e
        /*0a96*/ 	.short	(.L_53 - .L_52)
.L_52:
        /*0a98*/ 	.word	0x00000000


	//----- nvinfo : EIATTR_CBANK_PARAM_SIZE
	.align		4
.L_53:
        /*0a9c*/ 	.byte	0x03, 0x19
        /*0a9e*/ 	.short	0x0800


	//----- nvinfo : EIATTR_PARAM_CBANK
	.align		4
        /*0aa0*/ 	.byte	0x04, 0x0a
        /*0aa2*/ 	.short	(.L_55 - .L_54)
	.align		4
.L_54:
        /*0aa4*/ 	.word	index@(.nv.constant0._ZN7cutlass13device_kernelINS_4gemm6kernel13GemmUniversalIN4cute5tupleIJiiiiEEENS1_10collective13CollectiveMmaINS1_35MainloopSm100TmaUmmaWarpSpecializedILi12ELi2ELi4ENS5_IJNS4_1CILi4EEESB_NSA_ILi1EEEEEEEENS5_IJNSA_ILi64EEESF_NSA_ILi32EEEEEEfNS5_IJlSC_lEEEfSI_NS4_8TiledMMAINS4_8MMA_AtomIJNS4_17SM100_MMA_TF32_SSINS_10tfloat32_tESM_fLi64ELi64ELNS4_4UMMA5MajorE0ELSO_0ELNSN_7ScaleInE0ELSP_0EEEEEENS4_6LayoutINS5_IJSC_SC_SC_EEENS5_IJNSA_ILi0EEESU_SU_EEEEENS5_IJNS4_10UnderscoreESX_SX_EEEEENS4_23SM90_TMA_LOAD_MULTICASTENS4_14ComposedLayoutINS4_7SwizzleILi3ELi4ELi3EEENS4_18smem_ptr_flag_bitsILi32EEENSS_INS5_IJNSA_ILi8EEESG_EEENS5_IJSG_SC_EEEEEEEvNS4_8identityES10_S1A_vS1B_EENS_8epilogue10collective18CollectiveEpilogueINS1D_23Sm100TmaWarpSpecializedILi3ELi2ELi16ELb1ELb0EEEJSH_NS5_IJNSS_ISF_SC_EENSS_ISG_SC_EEEEEfSI_fSI_NS1D_6fusion15FusionCallbacksIS1H_NS1L_17LinearCombinationIffffLNS_15FloatRoundStyleE2EEESH_S1K_JEEENS4_5SM1004TMEM4LOAD26SM100_TMEM_LOAD_16dp128b8xENS4_13SM90_TMA_LOADES1A_NS4_17SM75_U32x4_LDSM_NENS4_14SM90_TMA_STOREES1A_NS4_17SM90_U32x4_STSM_NENS4_39AutoVectorizingCopyWithAssumedAlignmentILi128EEEEEEvvEEEEvNT_6ParamsE)
        /*0aa8*/ 	.short	0x0380
        /*0aaa*/ 	.short	0x0800


	//----- nvinfo : EIATTR_SW_WAR
	.align		4
.L_55:
        /*0aac*/ 	.byte	0x04, 0x36
        /*0aae*/ 	.short	(.L_57 - .L_56)
.L_56:
        /*0ab0*/ 	.word	0x00000008
.L_57:


//--------------------- .nv.callgraph             --------------------------
	.section	.nv.callgraph,"",@"SHT_CUDA_CALLGRAPH"
	.align	4
	.sectionentsize	8
	.align		4
        /*0000*/ 	.word	0x00000000
	.align		4
        /*0004*/ 	.word	0xffffffff
	.align		4
        /*0008*/ 	.word	index@(_ZN7cutlass13device_kernelINS_4gemm6kernel13GemmUniversalIN4cute5tupleIJiiiiEEENS1_10collective13CollectiveMmaINS1_35MainloopSm100TmaUmmaWarpSpecializedILi12ELi2ELi4ENS5_IJNS4_1CILi4EEESB_NSA_ILi1EEEEEEEENS5_IJNSA_ILi64EEESF_NSA_ILi32EEEEEEfNS5_IJlSC_lEEEfSI_NS4_8TiledMMAINS4_8MMA_AtomIJNS4_17SM100_MMA_TF32_SSINS_10tfloat32_tESM_fLi64ELi64ELNS4_4UMMA5MajorE0ELSO_0ELNSN_7ScaleInE0ELSP_0EEEEEENS4_6LayoutINS5_IJSC_SC_SC_EEENS5_IJNSA_ILi0EEESU_SU_EEEEENS5_IJNS4_10UnderscoreESX_SX_EEEEENS4_23SM90_TMA_LOAD_MULTICASTENS4_14ComposedLayoutINS4_7SwizzleILi3ELi4ELi3EEENS4_18smem_ptr_flag_bitsILi32EEENSS_INS5_IJNSA_ILi8EEESG_EEENS5_IJSG_SC_EEEEEEEvNS4_8identityES10_S1A_vS1B_EENS_8epilogue10collective18CollectiveEpilogueINS1D_23Sm100TmaWarpSpecializedILi3ELi2ELi16ELb1ELb0EEEJSH_NS5_IJNSS_ISF_SC_EENSS_ISG_SC_EEEEEfSI_fSI_NS1D_6fusion15FusionCallbacksIS1H_NS1L_17LinearCombinationIffffLNS_15FloatRoundStyleE2EEESH_S1K_JEEENS4_5SM1004TMEM4LOAD26SM100_TMEM_LOAD_16dp128b8xENS4_13SM90_TMA_LOADES1A_NS4_17SM75_U32x4_LDSM_NENS4_14SM90_TMA_STOREES1A_NS4_17SM90_U32x4_STSM_NENS4_39AutoVectorizingCopyWithAssumedAlignmentILi128EEEEEEvvEEEEvNT_6ParamsE)
	.align		4
        /*000c*/ 	.word	index@(__assertfail)
	.align		4
        /*0010*/ 	.word	0x00000000
	.align		4
        /*0014*/ 	.word	0xfffffffe
	.align		4
        /*0018*/ 	.word	0x00000000
	.align		4
        /*001c*/ 	.word	0xfffffffd
	.align		4
        /*0020*/ 	.word	0x00000000
	.align		4
        /*0024*/ 	.word	0xfffffffc


//--------------------- .nv.constant4             --------------------------
	.section	.nv.constant4,"a",@progbits
	.align	8
	.align		8
.nv.constant4:
        /*0000*/ 	.dword	__assertfail
	.align		8
        /*0008*/ 	.dword	__unnamed_1
	.align		8
        /*0010*/ 	.dword	__unnamed_2
	.align		8
        /*0018*/ 	.dword	_ZN40_INTERNAL_4adea1a4_4_k_cu_532fcc79_226644cuda3std3__45__cpo5beginE
	.align		8
        /*0020*/ 	.dword	_ZN40_INTERNAL_4adea1a4_4_k_cu_532fcc79_226644cuda3std3__45__cpo3endE
	.align		8
        /*0028*/ 	.dword	_ZN40_INTERNAL_4adea1a4_4_k_cu_532fcc79_226644cuda3std3__45__cpo6cbeginE
	.align		8
        /*0030*/ 	.dword	_ZN40_INTERNAL_4adea1a4_4_k_cu_532fcc79_226644cuda3std3__45__cpo4cendE
	.align		8
        /*0038*/ 	.dword	_ZN40_INTERNAL_4adea1a4_4_k_cu_532fcc79_226644cuda3std3__442_GLOBAL__N__4adea1a4_4_k_cu_532fcc79_226646ignoreE
	.align		8
        /*0040*/ 	.dword	_ZN40_INTERNAL_4adea1a4_4_k_cu_532fcc79_226644cuda3std3__419piecewise_constructE
	.align		8
        /*0048*/ 	.dword	_ZN40_INTERNAL_4adea1a4_4_k_cu_532fcc79_226644cuda3std3__48in_placeE
	.align		8
        /*0050*/ 	.dword	_ZN40_INTERNAL_4adea1a4_4_k_cu_532fcc79_226644cuda3std6ranges3__45__cpo4swapE
	.align		8
        /*0058*/ 	.dword	_ZN40_INTERNAL_4adea1a4_4_k_cu_532fcc79_226644cuda3std6ranges3__45__cpo9iter_moveE
	.align		8
        /*0060*/ 	.dword	_ZN40_INTERNAL_4adea1a4_4_k_cu_532fcc79_226644cute7productE
	.align		8
        /*0068*/ 	.dword	_ZN40_INTERNAL_4adea1a4_4_k_cu_532fcc79_226644cute1_E
	.align		8
        /*0070*/ 	.dword	$str$25
	.align		8
        /*0078*/ 	.dword	$str$26
	.align		8
        /*0080*/ 	.dword	$str$27
	.align		8
        /*0088*/ 	.dword	$str$28


//--------------------- .text._ZN7cutlass13device_kernelINS_4gemm6kernel13GemmUniversalIN4cute5tupleIJiiiiEEENS1_10collective13CollectiveMmaINS1_35MainloopSm100TmaUmmaWarpSpecializedILi12ELi2ELi4ENS5_IJNS4_1CILi4EEESB_NSA_ILi1EEEEEEEENS5_IJNSA_ILi64EEESF_NSA_ILi32EEEEEEfNS5_IJlSC_lEEEfSI_NS4_8TiledMMAINS4_8MMA_AtomIJNS4_17SM100_MMA_TF32_SSINS_10tfloat32_tESM_fLi64ELi64ELNS4_4UMMA5MajorE0ELSO_0ELNSN_7ScaleInE0ELSP_0EEEEEENS4_6LayoutINS5_IJSC_SC_SC_EEENS5_IJNSA_ILi0EEESU_SU_EEEEENS5_IJNS4_10UnderscoreESX_SX_EEEEENS4_23SM90_TMA_LOAD_MULTICASTENS4_14ComposedLayoutINS4_7SwizzleILi3ELi4ELi3EEENS4_18smem_ptr_flag_bitsILi32EEENSS_INS5_IJNSA_ILi8EEESG_EEENS5_IJSG_SC_EEEEEEEvNS4_8identityES10_S1A_vS1B_EENS_8epilogue10collective18CollectiveEpilogueINS1D_23Sm100TmaWarpSpecializedILi3ELi2ELi16ELb1ELb0EEEJSH_NS5_IJNSS_ISF_SC_EENSS_ISG_SC_EEEEEfSI_fSI_NS1D_6fusion15FusionCallbacksIS1H_NS1L_17LinearCombinationIffffLNS_15FloatRoundStyleE2EEESH_S1K_JEEENS4_5SM1004TMEM4LOAD26SM100_TMEM_LOAD_16dp128b8xENS4_13SM90_TMA_LOADES1A_NS4_17SM75_U32x4_LDSM_NENS4_14SM90_TMA_STOREES1A_NS4_17SM90_U32x4_STSM_NENS4_39AutoVectorizingCopyWithAssumedAlignmentILi128EEEEEEvvEEEEvNT_6ParamsE --------------------------
	.section	.text._ZN7cutlass13device_kernelINS_4gemm6kernel13GemmUniversalIN4cute5tupleIJiiiiEEENS1_10collective13CollectiveMmaINS1_35MainloopSm100TmaUmmaWarpSpecializedILi12ELi2ELi4ENS5_IJNS4_1CILi4EEESB_NSA_ILi1EEEEEEEENS5_IJNSA_ILi64EEESF_NSA_ILi32EEEEEEfNS5_IJlSC_lEEEfSI_NS4_8TiledMMAINS4_8MMA_AtomIJNS4_17SM100_MMA_TF32_SSINS_10tfloat32_tESM_fLi64ELi64ELNS4_4UMMA5MajorE0ELSO_0ELNSN_7ScaleInE0ELSP_0EEEEEENS4_6LayoutINS5_IJSC_SC_SC_EEENS5_IJNSA_ILi0EEESU_SU_EEEEENS5_IJNS4_10UnderscoreESX_SX_EEEEENS4_23SM90_TMA_LOAD_MULTICASTENS4_14ComposedLayoutINS4_7SwizzleILi3ELi4ELi3EEENS4_18smem_ptr_flag_bitsILi32EEENSS_INS5_IJNSA_ILi8EEESG_EEENS5_IJSG_SC_EEEEEEEvNS4_8identityES10_S1A_vS1B_EENS_8epilogue10collective18CollectiveEpilogueINS1D_23Sm100TmaWarpSpecializedILi3ELi2ELi16ELb1ELb0EEEJSH_NS5_IJNSS_ISF_SC_EENSS_ISG_SC_EEEEEfSI_fSI_NS1D_6fusion15FusionCallbacksIS1H_NS1L_17LinearCombinationIffffLNS_15FloatRoundStyleE2EEESH_S1K_JEEENS4_5SM1004TMEM4LOAD26SM100_TMEM_LOAD_16dp128b8xENS4_13SM90_TMA_LOADES1A_NS4_17SM75_U32x4_LDSM_NENS4_14SM90_TMA_STOREES1A_NS4_17SM90_U32x4_STSM_NENS4_39AutoVectorizingCopyWithAssumedAlignmentILi128EEEEEEvvEEEEvNT_6ParamsE,"ax",@progbits
	.align	128
.text._ZN7cutlass13device_kernelINS_4gemm6kernel13GemmUniversalIN4cute5tupleIJiiiiEEENS1_10collective13CollectiveMmaINS1_35MainloopSm100TmaUmmaWarpSpecializedILi12ELi2ELi4ENS5_IJNS4_1CILi4EEESB_NSA_ILi1EEEEEEEENS5_IJNSA_ILi64EEESF_NSA_ILi32EEEEEEfNS5_IJlSC_lEEEfSI_NS4_8TiledMMAINS4_8MMA_AtomIJNS4_17SM100_MMA_TF32_SSINS_10tfloat32_tESM_fLi64ELi64ELNS4_4UMMA5MajorE0ELSO_0ELNSN_7ScaleInE0ELSP_0EEEEEENS4_6LayoutINS5_IJSC_SC_SC_EEENS5_IJNSA_ILi0EEESU_SU_EEEEENS5_IJNS4_10UnderscoreESX_SX_EEEEENS4_23SM90_TMA_LOAD_MULTICASTENS4_14ComposedLayoutINS4_7SwizzleILi3ELi4ELi3EEENS4_18smem_ptr_flag_bitsILi32EEENSS_INS5_IJNSA_ILi8EEESG_EEENS5_IJSG_SC_EEEEEEEvNS4_8identityES10_S1A_vS1B_EENS_8epilogue10collective18CollectiveEpilogueINS1D_23Sm100TmaWarpSpecializedILi3ELi2ELi16ELb1ELb0EEEJSH_NS5_IJNSS_ISF_SC_EENSS_ISG_SC_EEEEEfSI_fSI_NS1D_6fusion15FusionCallbacksIS1H_NS1L_17LinearCombinationIffffLNS_15FloatRoundStyleE2EEESH_S1K_JEEENS4_5SM1004TMEM4LOAD26SM100_TMEM_LOAD_16dp128b8xENS4_13SM90_TMA_LOADES1A_NS4_17SM75_U32x4_LDSM_NENS4_14SM90_TMA_STOREES1A_NS4_17SM90_U32x4_STSM_NENS4_39AutoVectorizingCopyWithAssumedAlignmentILi128EEEEEEvvEEEEvNT_6ParamsE:
        .type           _ZN7cutlass13device_kernelINS_4gemm6kernel13GemmUniversalIN4cute5tupleIJiiiiEEENS1_10collective13CollectiveMmaINS1_35MainloopSm100TmaUmmaWarpSpecializedILi12ELi2ELi4ENS5_IJNS4_1CILi4EEESB_NSA_ILi1EEEEEEEENS5_IJNSA_ILi64EEESF_NSA_ILi32EEEEEEfNS5_IJlSC_lEEEfSI_NS4_8TiledMMAINS4_8MMA_AtomIJNS4_17SM100_MMA_TF32_SSINS_10tfloat32_tESM_fLi64ELi64ELNS4_4UMMA5MajorE0ELSO_0ELNSN_7ScaleInE0ELSP_0EEEEEENS4_6LayoutINS5_IJSC_SC_SC_EEENS5_IJNSA_ILi0EEESU_SU_EEEEENS5_IJNS4_10UnderscoreESX_SX_EEEEENS4_23SM90_TMA_LOAD_MULTICASTENS4_14ComposedLayoutINS4_7SwizzleILi3ELi4ELi3EEENS4_18smem_ptr_flag_bitsILi32EEENSS_INS5_IJNSA_ILi8EEESG_EEENS5_IJSG_SC_EEEEEEEvNS4_8identityES10_S1A_vS1B_EENS_8epilogue10collective18CollectiveEpilogueINS1D_23Sm100TmaWarpSpecializedILi3ELi2ELi16ELb1ELb0EEEJSH_NS5_IJNSS_ISF_SC_EENSS_ISG_SC_EEEEEfSI_fSI_NS1D_6fusion15FusionCallbacksIS1H_NS1L_17LinearCombinationIffffLNS_15FloatRoundStyleE2EEESH_S1K_JEEENS4_5SM1004TMEM4LOAD26SM100_TMEM_LOAD_16dp128b8xENS4_13SM90_TMA_LOADES1A_NS4_17SM75_U32x4_LDSM_NENS4_14SM90_TMA_STOREES1A_NS4_17SM90_U32x4_STSM_NENS4_39AutoVectorizingCopyWithAssumedAlignmentILi128EEEEEEvvEEEEvNT_6ParamsE,@function
        .size           _ZN7cutlass13device_kernelINS_4gemm6kernel13GemmUniversalIN4cute5tupleIJiiiiEEENS1_10collective13CollectiveMmaINS1_35MainloopSm100TmaUmmaWarpSpecializedILi12ELi2ELi4ENS5_IJNS4_1CILi4EEESB_NSA_ILi1EEEEEEEENS5_IJNSA_ILi64EEESF_NSA_ILi32EEEEEEfNS5_IJlSC_lEEEfSI_NS4_8TiledMMAINS4_8MMA_AtomIJNS4_17SM100_MMA_TF32_SSINS_10tfloat32_tESM_fLi64ELi64ELNS4_4UMMA5MajorE0ELSO_0ELNSN_7ScaleInE0ELSP_0EEEEEENS4_6LayoutINS5_IJSC_SC_SC_EEENS5_IJNSA_ILi0EEESU_SU_EEEEENS5_IJNS4_10UnderscoreESX_SX_EEEEENS4_23SM90_TMA_LOAD_MULTICASTENS4_14ComposedLayoutINS4_7SwizzleILi3ELi4ELi3EEENS4_18smem_ptr_flag_bitsILi32EEENSS_INS5_IJNSA_ILi8EEESG_EEENS5_IJSG_SC_EEEEEEEvNS4_8identityES10_S1A_vS1B_EENS_8epilogue10collective18CollectiveEpilogueINS1D_23Sm100TmaWarpSpecializedILi3ELi2ELi16ELb1ELb0EEEJSH_NS5_IJNSS_ISF_SC_EENSS_ISG_SC_EEEEEfSI_fSI_NS1D_6fusion15FusionCallbacksIS1H_NS1L_17LinearCombinationIffffLNS_15FloatRoundStyleE2EEESH_S1K_JEEENS4_5SM1004TMEM4LOAD26SM100_TMEM_LOAD_16dp128b8xENS4_13SM90_TMA_LOADES1A_NS4_17SM75_U32x4_LDSM_NENS4_14SM90_TMA_STOREES1A_NS4_17SM90_U32x4_STSM_NENS4_39AutoVectorizingCopyWithAssumedAlignmentILi128EEEEEEvvEEEEvNT_6ParamsE,(.L_x_186 - _ZN7cutlass13device_kernelINS_4gemm6kernel13GemmUniversalIN4cute5tupleIJiiiiEEENS1_10collective13CollectiveMmaINS1_35MainloopSm100TmaUmmaWarpSpecializedILi12ELi2ELi4ENS5_IJNS4_1CILi4EEESB_NSA_ILi1EEEEEEEENS5_IJNSA_ILi64EEESF_NSA_ILi32EEEEEEfNS5_IJlSC_lEEEfSI_NS4_8TiledMMAINS4_8MMA_AtomIJNS4_17SM100_MMA_TF32_SSINS_10tfloat32_tESM_fLi64ELi64ELNS4_4UMMA5MajorE0ELSO_0ELNSN_7ScaleInE0ELSP_0EEEEEENS4_6LayoutINS5_IJSC_SC_SC_EEENS5_IJNSA_ILi0EEESU_SU_EEEEENS5_IJNS4_10UnderscoreESX_SX_EEEEENS4_23SM90_TMA_LOAD_MULTICASTENS4_14ComposedLayoutINS4_7SwizzleILi3ELi4ELi3EEENS4_18smem_ptr_flag_bitsILi32EEENSS_INS5_IJNSA_ILi8EEESG_EEENS5_IJSG_SC_EEEEEEEvNS4_8identityES10_S1A_vS1B_EENS_8epilogue10collective18CollectiveEpilogueINS1D_23Sm100TmaWarpSpecializedILi3ELi2ELi16ELb1ELb0EEEJSH_NS5_IJNSS_ISF_SC_EENSS_ISG_SC_EEEEEfSI_fSI_NS1D_6fusion15FusionCallbacksIS1H_NS1L_17LinearCombinationIffffLNS_15FloatRoundStyleE2EEESH_S1K_JEEENS4_5SM1004TMEM4LOAD26SM100_TMEM_LOAD_16dp128b8xENS4_13SM90_TMA_LOADES1A_NS4_17SM75_U32x4_LDSM_NENS4_14SM90_TMA_STOREES1A_NS4_17SM90_U32x4_STSM_NENS4_39AutoVectorizingCopyWithAssumedAlignmentILi128EEEEEEvvEEEEvNT_6ParamsE)
        .other          _ZN7cutlass13device_kernelINS_4gemm6kernel13GemmUniversalIN4cute5tupleIJiiiiEEENS1_10collective13CollectiveMmaINS1_35MainloopSm100TmaUmmaWarpSpecializedILi12ELi2ELi4ENS5_IJNS4_1CILi4EEESB_NSA_ILi1EEEEEEEENS5_IJNSA_ILi64EEESF_NSA_ILi32EEEEEEfNS5_IJlSC_lEEEfSI_NS4_8TiledMMAINS4_8MMA_AtomIJNS4_17SM100_MMA_TF32_SSINS_10tfloat32_tESM_fLi64ELi64ELNS4_4UMMA5MajorE0ELSO_0ELNSN_7ScaleInE0ELSP_0EEEEEENS4_6LayoutINS5_IJSC_SC_SC_EEENS5_IJNSA_ILi0EEESU_SU_EEEEENS5_IJNS4_10UnderscoreESX_SX_EEEEENS4_23SM90_TMA_LOAD_MULTICASTENS4_14ComposedLayoutINS4_7SwizzleILi3ELi4ELi3EEENS4_18smem_ptr_flag_bitsILi32EEENSS_INS5_IJNSA_ILi8EEESG_EEENS5_IJSG_SC_EEEEEEEvNS4_8identityES10_S1A_vS1B_EENS_8epilogue10collective18CollectiveEpilogueINS1D_23Sm100TmaWarpSpecializedILi3ELi2ELi16ELb1ELb0EEEJSH_NS5_IJNSS_ISF_SC_EENSS_ISG_SC_EEEEEfSI_fSI_NS1D_6fusion15FusionCallbacksIS1H_NS1L_17LinearCombinationIffffLNS_15FloatRoundStyleE2EEESH_S1K_JEEENS4_5SM1004TMEM4LOAD26SM100_TMEM_LOAD_16dp128b8xENS4_13SM90_TMA_LOADES1A_NS4_17SM75_U32x4_LDSM_NENS4_14SM90_TMA_STOREES1A_NS4_17SM90_U32x4_STSM_NENS4_39AutoVectorizingCopyWithAssumedAlignmentILi128EEEEEEvvEEEEvNT_6ParamsE,@"STO_CUDA_ENTRY STV_DEFAULT"
_ZN7cutlass13device_kernelINS_4gemm6kernel13GemmUniversalIN4cute5tupleIJiiiiEEENS1_10collective13CollectiveMmaINS1_35MainloopSm100TmaUmmaWarpSpecializedILi12ELi2ELi4ENS5_IJNS4_1CILi4EEESB_NSA_ILi1EEEEEEEENS5_IJNSA_ILi64EEESF_NSA_ILi32EEEEEEfNS5_IJlSC_lEEEfSI_NS4_8TiledMMAINS4_8MMA_AtomIJNS4_17SM100_MMA_TF32_SSINS_10tfloat32_tESM_fLi64ELi64ELNS4_4UMMA5MajorE0ELSO_0ELNSN_7ScaleInE0ELSP_0EEEEEENS4_6LayoutINS5_IJSC_SC_SC_EEENS5_IJNSA_ILi0EEESU_SU_EEEEENS5_IJNS4_10UnderscoreESX_SX_EEEEENS4_23SM90_TMA_LOAD_MULTICASTENS4_14ComposedLayoutINS4_7SwizzleILi3ELi4ELi3EEENS4_18smem_ptr_flag_bitsILi32EEENSS_INS5_IJNSA_ILi8EEESG_EEENS5_IJSG_SC_EEEEEEEvNS4_8identityES10_S1A_vS1B_EENS_8epilogue10collective18CollectiveEpilogueINS1D_23Sm100TmaWarpSpecializedILi3ELi2ELi16ELb1ELb0EEEJSH_NS5_IJNSS_ISF_SC_EENSS_ISG_SC_EEEEEfSI_fSI_NS1D_6fusion15FusionCallbacksIS1H_NS1L_17LinearCombinationIffffLNS_15FloatRoundStyleE2EEESH_S1K_JEEENS4_5SM1004TMEM4LOAD26SM100_TMEM_LOAD_16dp128b8xENS4_13SM90_TMA_LOADES1A_NS4_17SM75_U32x4_LDSM_NENS4_14SM90_TMA_STOREES1A_NS4_17SM90_U32x4_STSM_NENS4_39AutoVectorizingCopyWithAssumedAlignmentILi128EEEEEEvvEEEEvNT_6ParamsE:
[----:B------:R-:W1:Y:S01]  /*0000*/  LDC R1, c[0x0][0x37c] ;  /* 0x0000df00ff017b82 */ /* 0x000e620000000800 */
[----:B------:R-:W2:Y:S01]  /*0010*/  S2R R66, SR_TID.X ;  /* 0x0000000000427919 */ /* 0x000ea20000002100 */
[----:B------:R-:W3:Y:S01]  /*0020*/  LDCU.64 UR8, c[0x0][0x890] ;  /* 0x00011200ff0877ac */ /* 0x000ee20008000a00 */
[----:B------:R-:W-:Y:S02]  /*0030*/  PRMT R56, RZ, 0x7610, R56 ;  /* 0x00007610ff387816 */ /* 0x000fe40000000038 */
[----:B------:R-:W-:Y:S02]  /*0040*/  ELECT P3, URZ, PT ;  /* 0x0000000000ff782f */ /* 0x000fe40003860000 */
[----:B---3--:R-:W-:-:S04]  /*0050*/  ISETP.NE.U32.AND P0, PT, RZ, UR8, PT ;  /* 0x00000008ff007c0c */ /* 0x008fc8000bf05070 */
[----:B------:R-:W-:Y:S02]  /*0060*/  ISETP.NE.AND.EX P1, PT, RZ, UR9, PT, P0 ;  /* 0x00000009ff007c0c */ /* 0x000fe4000bf25300 */
[----:B--2---:R-:W-:-:S05]  /*0070*/  SHF.R.U32.HI R57, RZ, 0x5, R66 ;  /* 0x00000005ff397819 */ /* 0x004fca0000011642 */
[----:B------:R-:W2:Y:S02]  /*0080*/  SHFL.IDX PT, R0, R57, RZ, 0x1f ;  /* 0x00001fff39007589 */ /* 0x000ea400000e0000 */
[----:B--2---:R-:W-:-:S04]  /*0090*/  R2UR UR20, R0 ;  /* 0x00000000001472ca */ /* 0x004fc800000e0000 */
[----:B-1----:R-:W-:Y:S05]  /*00a0*/  @P1 BRA `(.L_x_0) ;  /* 0x0000000000301947 */ /* 0x002fea0003800000 */
[----:B------:R-:W1:Y:S02]  /*00b0*/  LDCU.64 UR4, c[0x0][0x888] ;  /* 0x00011100ff0477ac */ /* 0x000e640008000a00 */
[----:B-1----:R-:W-:-:S04]  /*00c0*/  UISETP.NE.U32.AND UP0, UPT, UR4, URZ, UPT ;  /* 0x000000ff0400728c */ /* 0x002fc8000bf05070 */
[----:B------:R-:W-:-:S09]  /*00d0*/  UISETP.NE.AND.EX UP0, UPT, UR5, URZ, UPT, UP0 ;  /* 0x000000ff0500728c */ /* 0x000fd2000bf05300 */
[----:B------:R-:W-:Y:S05]  /*00e0*/  BRA.U !UP0, `(.L_x_1) ;  /* 0x0000000108147547 */ /* 0x000fea000b800000 */
[----:B------:R-:W1:Y:S01]  /*00f0*/  LDC.64 R26, c[0x0][0x888] ;  /* 0x00022200ff1a7b82 */ /* 0x000e620000000a00 */
[----:B------:R-:W1:Y:S02]  /*0100*/  LDCU.64 UR4, c[0x0][0x358] ;  /* 0x00006b00ff0477ac */ /* 0x000e640008000a00 */
[----:B-1----:R1:W5:Y:S01]  /*0110*/  LDG.E R26, desc[UR4][R26.64] ;  /* 0x000000041a1a7981 */ /* 0x002362000c1e1900 */
[----:B------:R-:W-:Y:S01]  /*0120*/  HFMA2 R56, -RZ, RZ, 0, 5.9604644775390625e-08 ;  /* 0x00000001ff387431 */ /* 0x000fe200000001ff */
[----:B------:R-:W-:Y:S05]  /*0130*/  BRA `(.L_x_0) ;  /* 0x00000000000c7947 */ /* 0x000fea0003800000 */
.L_x_1:
[----:B------:R-:W1:Y:S01]  /*0140*/  LDCU UR4, c[0x0][0x880] ;  /* 0x00011000ff0477ac */ /* 0x000e620008000800 */
[----:B------:R-:W-:Y:S01]  /*0150*/  HFMA2 R56, -RZ, RZ, 0, 5.9604644775390625e-08 ;  /* 0x00000001ff387431 */ /* 0x000fe200000001ff */
[----:B-1----:R-:W-:-:S07]  /*0160*/  MOV R26, UR4 ;  /* 0x00000004001a7c02 */ /* 0x002fce0008000f00 */
.L_x_0:
[----:B------:R-:W2:Y:S02]  /*0170*/  LDCU.64 UR4, c[0x0][0x8b0] ;  /* 0x00011600ff0477ac */ /* 0x000ea40008000a00 */
[----:B--2---:R-:W-:-:S04]  /*0180*/  UISETP.NE.U32.AND UP0, UPT, UR4, URZ, UPT ;  /* 0x000000ff0400728c */ /* 0x004fc8000bf05070 */
[----:B------:R-:W-:-:S09]  /*0190*/  UISETP.NE.AND.EX UP0, UPT, UR5, URZ, UPT, UP0 ;  /* 0x000000ff0500728c */ /* 0x000fd2000bf05300 */
[----:B------:R-:W-:Y:S05]  /*01a0*/  BRA.U UP0, `(.L_x_2) ;  /* 0x0000000100287547 */ /* 0x000fea000b800000 */
[----:B------:R-:W2:Y:S02]  /*01b0*/  LDCU.64 UR4, c[0x0][0x8a8] ;  /* 0x00011500ff0477ac */ /* 0x000ea40008000a00 */
[----:B--2---:R-:W-:-:S04]  /*01c0*/  UISETP.NE.U32.AND UP0, UPT, UR4, URZ, UPT ;  /* 0x000000ff0400728c */ /* 0x004fc8000bf05070 */
[----:B------:R-:W-:-:S09]  /*01d0*/  UISETP.NE.AND.EX UP0, UPT, UR5, URZ, UPT, UP0 ;  /* 0x000000ff0500728c */ /* 0x000fd2000bf05300 */
[----:B------:R-:W-:Y:S05]  /*01e0*/  BRA.U !UP0, `(.L_x_3) ;  /* 0x0000000108107547 */ /* 0x000fea000b800000 */
[----:B------:R-:W2:Y:S01]  /*01f0*/  LDC.64 R24, c[0x0][0x8a8] ;  /* 0x00022a00ff187b82 */ /* 0x000ea20000000a00 */
[----:B------:R-:W2:Y:S02]  /*0200*/  LDCU.64 UR4, c[0x0][0x358] ;  /* 0x00006b00ff0477ac */ /* 0x000ea40008000a00 */
[----:B--2---:R2:W5:Y:S01]  /*0210*/  LDG.E R24, desc[UR4][R24.64] ;  /* 0x0000000418187981 */ /* 0x004562000c1e1900 */
[----:B------:R-:W-:Y:S05]  /*0220*/  BRA `(.L_x_2) ;  /* 0x0000000000087947 */ /* 0x000fea0003800000 */
.L_x_3:
[----:B------:R-:W2:Y:S02]  /*0230*/  LDCU UR4, c[0x0][0x8a0] ;  /* 0x00011400ff0477ac */ /* 0x000ea40008000800 */
[----:B--2---:R-:W-:Y:S02]  /*0240*/  MOV R24, UR4 ;  /* 0x0000000400187c02 */ /* 0x004fe40008000f00 */
.L_x_2:
[----:B------:R-:W-:Y:S01]  /*0250*/  IMAD.U32 R0, RZ, RZ, UR20 ;  /* 0x00000014ff007e24 */ /* 0x000fe2000f8e00ff */
[----:B------:R-:W-:Y:S04]  /*0260*/  BSSY.RECONVERGENT B0, `(.L_x_4) ;  /* 0x000000c000007945 */ /* 0x000fe80003800200 */
[C---:B------:R-:W-:Y:S02]  /*0270*/  ISETP.NE.OR P2, PT, R0.reuse, 0x1, !P3 ;  /* 0x000000010000780c */ /* 0x040fe40005f45670 */
[----:B------:R-:W-:-:S11]  /*0280*/  ISETP.NE.OR P1, PT, R0, 0x3, !P3 ;  /* 0x000000030000780c */ /* 0x000fd60005f25670 */
[----:B------:R-:W-:Y:S05]  /*0290*/  @P2 BRA `(.L_x_5) ;  /* 0x0000000000202947 */ /* 0x000fea0003800000 */
[----:B------:R-:W3:Y:S02]  /*02a0*/  LDCU.64 UR4, c[0x0][0x348] ;  /* 0x00006900ff0477ac */ /* 0x000ee40008000a00 */
[----:B---3--:R-:W-:Y:S02]  /*02b0*/  UIADD3 UR6, UP1, UPT, UR4, 0x80, URZ ;  /* 0x0000008004067890 */ /* 0x008fe4000ff3e0ff */
[----:B------:R-:W-:Y:S02]  /*02c0*/  UIADD3 UR4, UP0, UPT, UR4, 0x180, URZ ;  /* 0x0000018004047890 */ /* 0x000fe4000ff1e0ff */
[----:B------:R-:W-:Y:S02]  /*02d0*/  UIADD3.X UR7, UPT, UPT, URZ, UR5, URZ, UP1, !UPT ;  /* 0x00000005ff077290 */ /* 0x000fe40008ffe4ff */
[----:B------:R-:W-:-:S07]  /*02e0*/  UIADD3.X UR5, UPT, UPT, URZ, UR5, URZ, UP0, !UPT ;  /* 0x00000005ff057290 */ /* 0x000fce00087fe4ff */
[----:B------:R3:W-:Y:S02]  /*02f0*/  UTMACCTL.PF [UR6] ;  /* 0x00000000060079b9 */ /* 0x0007e40008040000 */
[----:B------:R3:W-:Y:S02]  /*0300*/  UTMACCTL.PF [UR4] ;  /* 0x00000000040079b9 */ /* 0x0007e40008040000 */
[----:B---3--:R-:W-:Y:S01]  /*0310*/  NOP ;  /* 0x0000000000007918 */ /* 0x008fe20000000000 */
.L_x_5:
[----:B------:R-:W-:Y:S05]  /*0320*/  BSYNC.RECONVERGENT B0 ;  /* 0x0000000000007941 */ /* 0x000fea0003800200 */
.L_x_4:
[----:B------:R-:W-:Y:S04]  /*0330*/  BSSY.RECONVERGENT B0, `(.L_x_6) ;  /* 0x000000a000007945 */ /* 0x000fe80003800200 */
        /* <DEDUP_REMOVED lines=9> */
.L_x_7:
[----:B------:R-:W-:Y:S05]  /*03d0*/  BSYNC.RECONVERGENT B0 ;  /* 0x0000000000007941 */ /* 0x000fea0003800200 */
.L_x_6:
[----:B------:R-:W3:Y:S01]  /*03e0*/  LDCU.64 UR4, c[0x0][0x888] ;  /* 0x00011100ff0477ac */ /* 0x000ee20008000a00 */
[----:B------:R-:W-:Y:S01]  /*03f0*/  ISETP.NE.AND.EX P0, PT, RZ, UR9, PT, P0 ;  /* 0x00000009ff007c0c */ /* 0x000fe2000bf05300 */
[----:B------:R-:W-:Y:S01]  /*0400*/  UPLOP3.LUT UP3, UPT, UPT, UPT, UPT, 0x80, 0x8 ;  /* 0x000000000008789c */ /* 0x000fe20003f6f070 */
[----:B---3--:R-:W-:-:S04]  /*0410*/  ISETP.NE.U32.AND P1, PT, RZ, UR4, PT ;  /* 0x00000004ff007c0c */ /* 0x008fc8000bf25070 */
[----:B------:R-:W-:-:S13]  /*0420*/  ISETP.NE.AND.EX P1, PT, RZ, UR5, PT, P1 ;  /* 0x00000005ff007c0c */ /* 0x000fda000bf25310 */
[----:B------:R-:W-:Y:S05]  /*0430*/  @P1 BRA P0, `(.L_x_8) ;  /* 0x0000000000281947 */ /* 0x000fea0000000000 */
[----:B------:R-:W-:Y:S01]  /*0440*/  UISETP.NE.U32.AND UP0, UPT, UR8, URZ, UPT ;  /* 0x000000ff0800728c */ /* 0x000fe2000bf05070 */
[----:B-----5:R-:W-:Y:S01]  /*0450*/  FSETP.NEU.AND P0, PT, R26, RZ, PT ;  /* 0x000000ff1a00720b */ /* 0x020fe20003f0d000 */
[----:B------:R-:W-:Y:S02]  /*0460*/  UISETP.NE.U32.AND UP2, UPT, UR4, URZ, UPT ;  /* 0x000000ff0400728c */ /* 0x000fe4000bf45070 */
[----:B------:R-:W-:Y:S02]  /*0470*/  UISETP.NE.AND.EX UP1, UPT, UR9, URZ, UPT, UP0 ;  /* 0x000000ff0900728c */ /* 0x000fe4000bf25300 */
[----:B------:R-:W-:-:S04]  /*0480*/  UISETP.NE.AND.EX UP0, UPT, UR5, URZ, UPT, UP2 ;  /* 0x000000ff0500728c */ /* 0x000fc8000bf05320 */
[----:B------:R-:W-:-:S04]  /*0490*/  USEL UR4, URZ, 0xffffffff, UP0 ;  /* 0xffffffffff047887 */ /* 0x000fc80008000000 */
[----:B------:R-:W-:Y:S01]  /*04a0*/  VOTEU.ANY UP0, P0 ;  /* 0x0000000000ff7886 */ /* 0x000fe20000000100 */
[----:B------:R-:W-:-:S04]  /*04b0*/  @!UP1 USEL UR4, URZ, 0xffffffff, UP0 ;  /* 0xffffffffff049887 */ /* 0x000fc80008000000 */
[----:B------:R-:W-:-:S04]  /*04c0*/  ULOP3.LUT UR4, UR4, 0x1, URZ, 0xc0, !UPT ;  /* 0x0000000104047892 */ /* 0x000fc8000f8ec0ff */
[----:B------:R-:W-:-:S11]  /*04d0*/  UISETP.NE.U32.AND UP3, UPT, UR4, 0x1, UPT ;  /* 0x000000010400788c */ /* 0x000fd6000bf65070 */
.L_x_8:
[----:B------:R-:W3:Y:S01]  /*04e0*/  SHFL.IDX PT, R2, R57, RZ, 0x1f ;  /* 0x00001fff39027589 */ /* 0x000ee200000e0000 */
[----:B------:R-:W-:-:S04]  /*04f0*/  UISETP.NE.AND UP0, UPT, UR20, 0x2, UPT ;  /* 0x000000021400788c */ /* 0x000fc8000bf05270 */
[----:B------:R-:W-:Y:S01]  /*0500*/  USEL UR33, URZ, 0x1, UP0 ;  /* 0x00000001ff217887 */ /* 0x000fe20008000000 */
[----:B---3--:R-:W-:-:S13]  /*0510*/  ISETP.NE.AND P0, PT, R2, RZ, PT ;  /* 0x000000ff0200720c */ /* 0x008fda0003f05270 */
[----:B------:R-:W-:Y:S05]  /*0520*/  @P0 BRA `(.L_x_9) ;  /* 0x0000000000a40947 */ /* 0x000fea0003800000 */
[----:B------:R-:W-:Y:S01]  /*0530*/  ELECT P0, URZ, PT ;  /* 0x0000000000ff782f */ /* 0x000fe20003800000 */
[----:B------:R-:W-:-:S12]  /*0540*/  BSSY.RECONVERGENT B0, `(.L_x_9) ;  /* 0x0000027000007945 */ /* 0x000fd80003800200 */
[----:B------:R-:W-:Y:S05]  /*0550*/  @!P0 BRA `(.L_x_10) ;  /* 0x0000000000948947 */ /* 0x000fea0003800000 */
[----:B------:R-:W3:Y:S01]  /*0560*/  S2UR UR4, SR_CgaCtaId ;  /* 0x00000000000479c3 */ /* 0x000ee20000008800 */
[----:B------:R-:W-:Y:S01]  /*0570*/  UMOV UR5, 0x400 ;  /* 0x0000040000057882 */ /* 0x000fe20000000000 */
[----:B------:R-:W-:Y:S01]  /*0580*/  UMOV UR8, 0x1 ;  /* 0x0000000100087882 */ /* 0x000fe20000000000 */
[----:B------:R-:W-:Y:S01]  /*0590*/  UMOV UR6, 0x7 ;  /* 0x0000000700067882 */ /* 0x000fe20000000000 */
[----:B------:R-:W-:-:S04]  /*05a0*/  UIADD3 UR8, UPT, UPT, -UR8, 0x100000, URZ ;  /* 0x0010000008087890 */ /* 0x000fc8000fffe1ff */
[----:B------:R-:W-:Y:S02]  /*05b0*/  USHF.L.U32 UR9, UR8, 0xb, URZ ;  /* 0x0000000b08097899 */ /* 0x000fe400080006ff */
[----:B------:R-:W-:Y:S02]  /*05c0*/  USHF.L.U32 UR8, UR8, 0x1, URZ ;  /* 0x0000000108087899 */ /* 0x000fe400080006ff */
[----:B------:R-:W-:-:S04]  /*05d0*/  UIADD3 UR6, UPT, UPT, -UR6, 0x100000, URZ ;  /* 0x0010000006067890 */ /* 0x000fc8000fffe1ff */
[----:B------:R-:W-:Y:S02]  /*05e0*/  USHF.L.U32 UR7, UR6, 0xb, URZ ;  /* 0x0000000b06077899 */ /* 0x000fe400080006ff */
[----:B------:R-:W-:Y:S02]  /*05f0*/  USHF.L.U32 UR6, UR6, 0x1, URZ ;  /* 0x0000000106067899 */ /* 0x000fe400080006ff */
[----:B---3--:R-:W-:Y:S01]  /*0600*/  ULEA UR4, UR4, UR5, 0x18 ;  /* 0x0000000504047291 */ /* 0x008fe2000f8ec0ff */
[----:B------:R-:W3:Y:S11]  /*0610*/  FENCE.VIEW.ASYNC.S ;  /* 0x00000000000073c6 */ /* 0x000ef60000000000 */
[----:B---3--:R3:W4:Y:S01]  /*0620*/  SYNCS.EXCH.64 URZ, [UR4], UR8 ;  /* 0x0000000804ff75b2 */ /* 0x0087220008000100 */
[----:B------:R3:W1:Y:S01]  /*0630*/  SYNCS.EXCH.64 URZ, [UR4+0x60], UR6 ;  /* 0x0000600604ff75b2 */ /* 0x0006620008000100 */
        /* <DEDUP_REMOVED lines=21> */
[----:B------:R3:W1:Y:S02]  /*0790*/  SYNCS.EXCH.64 URZ, [UR4+0xb8], UR6 ;  /* 0x0000b80604ff75b2 */ /* 0x0006640008000100 */
[----:B---34-:R-:W-:Y:S01]  /*07a0*/  NOP ;  /* 0x0000000000007918 */ /* 0x018fe20000000000 */
.L_x_10:
[----:B------:R-:W-:Y:S05]  /*07b0*/  BSYNC.RECONVERGENT B0 ;  /* 0x0000000000007941 */ /* 0x000fea0003800200 */
.L_x_9:
[----:B------:R-:W3:Y:S01]  /*07c0*/  SHFL.IDX PT, R2, R57, RZ, 0x1f ;  /* 0x00001fff39027589 */ /* 0x000ee200000e0000 */
[----:B------:R-:W-:Y:S01]  /*07d0*/  NOP ;  /* 0x0000000000007918 */ /* 0x000fe20000000000 */
[----:B---3--:R-:W-:-:S13]  /*07e0*/  ISETP.NE.AND P0, PT, R2, 0x1, PT ;  /* 0x000000010200780c */ /* 0x008fda0003f05270 */
[----:B------:R-:W-:Y:S05]  /*07f0*/  @P0 BRA `(.L_x_11) ;  /* 0x0000000000500947 */ /* 0x000fea0003800000 */
        /* <DEDUP_REMOVED lines=9> */
[----:B------:R-:W-:Y:S01]  /*0890*/  USHF.L.U32 UR6, UR6, 0x1, URZ ;  /* 0x0000000106067899 */ /* 0x000fe200080006ff */
[----:B------:R-:W-:Y:S01]  /*08a0*/  ELECT P0, URZ, PT ;  /* 0x0000000000ff782f */ /* 0x000fe20003800000 */
[----:B---3--:R-:W-:Y:S01]  /*08b0*/  ULEA UR4, UR4, UR5, 0x18 ;  /* 0x0000000504047291 */ /* 0x008fe2000f8ec0ff */
[----:B------:R-:W3:Y:S11]  /*08c0*/  FENCE.VIEW.ASYNC.S ;  /* 0x00000000000073c6 */ /* 0x000ef60000000000 */
[----:B---3--:R3:W4:Y:S01]  /*08d0*/  SYNCS.EXCH.64 URZ, [UR4+0xc0], UR8 ;  /* 0x0000c00804ff75b2 */ /* 0x0087220008000100 */
[----:B------:R3:W1:Y:S01]  /*08e0*/  SYNCS.EXCH.64 URZ, [UR4+0xd8], UR6 ;  /* 0x0000d80604ff75b2 */ /* 0x0006620008000100 */
[----:B------:R3:W1:Y:S01]  /*08f0*/  SYNCS.EXCH.64 URZ, [UR4+0xc8], UR8 ;  /* 0x0000c80804ff75b2 */ /* 0x0006620008000100 */
[----:B------:R3:W1:Y:S01]  /*0900*/  SYNCS.EXCH.64 URZ, [UR4+0xe0], UR6 ;  /* 0x0000e00604ff75b2 */ /* 0x0006620008000100 */
[----:B------:R3:W1:Y:S01]  /*0910*/  SYNCS.EXCH.64 URZ, [UR4+0xd0], UR8 ;  /* 0x0000d00804ff75b2 */ /* 0x0006620008000100 */
[----:B------:R3:W1:Y:S01]  /*0920*/  SYNCS.EXCH.64 URZ, [UR4+0xe8], UR6 ;  /* 0x0000e80604ff75b2 */ /* 0x0006620008000100 */
[----:B------:R-:W-:Y:S01]  /*0930*/  NOP ;  /* 0x0000000000007918 */ /* 0x000fe20000000000 */
.L_x_11:
[----:B------:R-:W2:Y:S01]  /*0940*/  SHFL.IDX PT, R2, R57, RZ, 0x1f ;  /* 0x00001fff39027589 */ /* 0x000ea200000e0000 */
[----:B------:R-:W-:Y:S01]  /*0950*/  NOP ;  /* 0x0000000000007918 */ /* 0x000fe20000000000 */
[----:B--2---:R-:W-:-:S13]  /*0960*/  ISETP.NE.AND P0, PT, R2, 0x3, PT ;  /* 0x000000030200780c */ /* 0x004fda0003f05270 */
[----:B------:R-:W-:Y:S05]  /*0970*/  @P0 BRA `(.L_x_12) ;  /* 0x0000000000300947 */ /* 0x000fea0003800000 */
[----:B---3--:R-:W2:Y:S01]  /*0980*/  S2UR UR4, SR_CgaCtaId ;  /* 0x00000000000479c3 */ /* 0x008ea20000008800 */
[----:B------:R-:W-:Y:S01]  /*0990*/  UMOV UR6, 0x400 ;  /* 0x0000040000067882 */ /* 0x000fe20000000000 */
[----:B------:R-:W-:Y:S01]  /*09a0*/  UMOV UR5, 0x20 ;  /* 0x0000002000057882 */ /* 0x000fe20000000000 */
[----:B------:R-:W-:Y:S01]  /*09b0*/  ELECT P0, URZ, PT ;  /* 0x0000000000ff782f */ /* 0x000fe20003800000 */
[----:B--2---:R-:W-:Y:S02]  /*09c0*/  ULEA UR6, UR4, UR6, 0x18 ;  /* 0x0000000604067291 */ /* 0x004fe4000f8ec0ff */
[----:B------:R-:W-:-:S04]  /*09d0*/  UIADD3 UR4, UPT, UPT, -UR5, 0x100000, URZ ;  /* 0x0010000005047890 */ /* 0x000fc8000fffe1ff */
[----:B------:R-:W-:Y:S02]  /*09e0*/  USHF.L.U32 UR5, UR4, 0xb, URZ ;  /* 0x0000000b04057899 */ /* 0x000fe400080006ff */
[----:B------:R-:W-:Y:S01]  /*09f0*/  USHF.L.U32 UR4, UR4, 0x1, URZ ;  /* 0x0000000104047899 */ /* 0x000fe200080006ff */
[----:B------:R-:W2:Y:S11]  /*0a00*/  FENCE.VIEW.ASYNC.S ;  /* 0x00000000000073c6 */ /* 0x000eb60000000000 */
[----:B--2---:R2:W3:Y:S01]  /*0a10*/  SYNCS.EXCH.64 URZ, [UR6+0xf0], UR4 ;  /* 0x0000f00406ff75b2 */ /* 0x0044e20008000100 */
[----:B------:R2:W1:Y:S01]  /*0a20*/  SYNCS.EXCH.64 URZ, [UR6+0xf8], UR4 ;  /* 0x0000f80406ff75b2 */ /* 0x0004620008000100 */
[----:B------:R-:W-:Y:S01]  /*0a30*/  NOP ;  /* 0x0000000000007918 */ /* 0x000fe20000000000 */
.L_x_12:
[----:B------:R-:W4:Y:S01]  /*0a40*/  SHFL.IDX PT, R2, R57, RZ, 0x1f ;  /* 0x00001fff39027589 */ /* 0x000f2200000e0000 */
[----:B------:R-:W-:Y:S01]  /*0a50*/  NOP ;  /* 0x0000000000007918 */ /* 0x000fe20000000000 */
[----:B----4-:R-:W-:-:S13]  /*0a60*/  ISETP.NE.AND P0, PT, R2, 0x4, PT ;  /* 0x000000040200780c */ /* 0x010fda0003f05270 */
[----:B------:R-:W-:Y:S05]  /*0a70*/  @P0 BRA `(.L_x_13) ;  /* 0x00000000004c0947 */ /* 0x000fea0003800000 */
[----:B--23--:R-:W2:Y:S01]  /*0a80*/  S2UR UR6, SR_CgaCtaId ;  /* 0x00000000000679c3 */ /* 0x00cea20000008800 */
[----:B------:R-:W-:Y:S01]  /*0a90*/  UMOV UR4, 0xe20 ;  /* 0x00000e2000047882 */ /* 0x000fe20000000000 */
[----:B------:R-:W-:Y:S01]  /*0aa0*/  UMOV UR5, 0x400 ;  /* 0x0000040000057882 */ /* 0x000fe20000000000 */
[----:B------:R-:W-:Y:S01]  /*0ab0*/  USEL UR4, UR4, 0xc20, UP3 ;  /* 0x00000c2004047887 */ /* 0x000fe20009800000 */
[----:B------:R-:W-:Y:S01]  /*0ac0*/  UMOV UR8, 0x1 ;  /* 0x0000000100087882 */ /* 0x000fe20000000000 */
[----:B------:R-:W-:Y:S01]  /*0ad0*/  ELECT P0, URZ, PT ;  /* 0x0000000000ff782f */ /* 0x000fe20003800000 */
[----:B------:R-:W-:-:S04]  /*0ae0*/  UIADD3 UR8, UPT, UPT, -UR8, 0x100000, URZ ;  /* 0x0010000008087890 */ /* 0x000fc8000fffe1ff */
[----:B------:R-:W-:Y:S02]  /*0af0*/  USHF.L.U32 UR9, UR8, 0xb, URZ ;  /* 0x0000000b08097899 */ /* 0x000fe400080006ff */
[----:B------:R-:W-:Y:S02]  /*0b00*/  USHF.L.U32 UR8, UR8, 0x1, URZ ;  /* 0x0000000108087899 */ /* 0x000fe400080006ff */
[----:B--2---:R-:W-:Y:S02]  /*0b10*/  ULEA UR6, UR6, UR5, 0x18 ;  /* 0x0000000506067291 */ /* 0x004fe4000f8ec0ff */
[----:B------:R-:W-:-:S04]  /*0b20*/  UIADD3 UR4, UPT, UPT, -UR4, 0x100000, URZ ;  /* 0x0010000004047890 */ /* 0x000fc8000fffe1ff */
[----:B------:R-:W-:Y:S02]  /*0b30*/  USHF.L.U32 UR5, UR4, 0xb, URZ ;  /* 0x0000000b04057899 */ /* 0x000fe400080006ff */
[----:B------:R-:W-:Y:S01]  /*0b40*/  USHF.L.U32 UR4, UR4, 0x1, URZ ;  /* 0x0000000104047899 */ /* 0x000fe200080006ff */
[----:B------:R-:W2:Y:S03]  /*0b50*/  FENCE.VIEW.ASYNC.S ;  /* 0x00000000000073c6 */ /* 0x000ea60000000000 */
[----:B--2---:R4:W2:Y:S08]  /*0b60*/  SYNCS.EXCH.64 URZ, [UR6+0x100], UR8 ;  /* 0x0001000806ff75b2 */ /* 0x0048b00008000100 */
[----:B------:R4:W3:Y:S01]  /*0b70*/  SYNCS.EXCH.64 URZ, [UR6+0x110], UR4 ;  /* 0x0001100406ff75b2 */ /* 0x0008e20008000100 */
[----:B------:R4:W1:Y:S01]  /*0b80*/  SYNCS.EXCH.64 URZ, [UR6+0x108], UR8 ;  /* 0x0001080806ff75b2 */ /* 0x0008620008000100 */
[----:B------:R4:W1:Y:S02]  /*0b90*/  SYNCS.EXCH.64 URZ, [UR6+0x118], UR4 ;  /* 0x0001180406ff75b2 */ /* 0x0008640008000100 */
[----:B----4-:R-:W-:Y:S01]  /*0ba0*/  NOP ;  /* 0x0000000000007918 */ /* 0x010fe20000000000 */
.L_x_13:
[----:B------:R-:W4:Y:S01]  /*0bb0*/  SHFL.IDX PT, R2, R57, RZ, 0x1f ;  /* 0x00001fff39027589 */ /* 0x000f2200000e0000 */
[----:B------:R-:W-:Y:S01]  /*0bc0*/  NOP ;  /* 0x0000000000007918 */ /* 0x000fe20000000000 */
[----:B----4-:R-:W-:-:S13]  /*0bd0*/  ISETP.NE.AND P0, PT, R2, 0x5, PT ;  /* 0x000000050200780c */ /* 0x010fda0003f05270 */
[----:B------:R-:W-:Y:S05]  /*0be0*/  @P0 BRA `(.L_x_14) ;  /* 0x0000000000580947 */ /* 0x000fea0003800000 */
[----:B--23--:R-:W2:Y:S01]  /*0bf0*/  S2UR UR4, SR_CgaCtaId ;  /* 0x00000000000479c3 */ /* 0x00cea20000008800 */
        /* <DEDUP_REMOVED lines=10> */
[----:B--2---:R-:W-:Y:S01]  /*0ca0*/  ULEA UR4, UR4, UR5, 0x18 ;  /* 0x0000000504047291 */ /* 0x004fe2000f8ec0ff */
[----:B------:R-:W2:Y:S11]  /*0cb0*/  FENCE.VIEW.ASYNC.S ;  /* 0x00000000000073c6 */ /* 0x000eb60000000000 */
[----:B--2---:R4:W2:Y:S01]  /*0cc0*/  SYNCS.EXCH.64 URZ, [UR4+0x120], UR8 ;  /* 0x0001200804ff75b2 */ /* 0x0048a20008000100 */
[----:B------:R4:W3:Y:S01]  /*0cd0*/  SYNCS.EXCH.64 URZ, [UR4+0x140], UR6 ;  /* 0x0001400604ff75b2 */ /* 0x0008e20008000100 */
[----:B------:R4:W1:Y:S01]  /*0ce0*/  SYNCS.EXCH.64 URZ, [UR4+0x128], UR8 ;  /* 0x0001280804ff75b2 */ /* 0x0008620008000100 */
[----:B------:R4:W1:Y:S01]  /*0cf0*/  SYNCS.EXCH.64 URZ, [UR4+0x148], UR6 ;  /* 0x0001480604ff75b2 */ /* 0x0008620008000100 */
[----:B------:R4:W1:Y:S01]  /*0d00*/  SYNCS.EXCH.64 URZ, [UR4+0x130], UR8 ;  /* 0x0001300804ff75b2 */ /* 0x0008620008000100 */
[----:B------:R4:W1:Y:S01]  /*0d10*/  SYNCS.EXCH.64 URZ, [UR4+0x150], UR6 ;  /* 0x0001500604ff75b2 */ /* 0x0008620008000100 */
[----:B------:R4:W1:Y:S01]  /*0d20*/  SYNCS.EXCH.64 URZ, [UR4+0x138], UR8 ;  /* 0x0001380804ff75b2 */ /* 0x0008620008000100 */
[----:B------:R4:W1:Y:S02]  /*0d30*/  SYNCS.EXCH.64 URZ, [UR4+0x158], UR6 ;  /* 0x0001580604ff75b2 */ /* 0x0008640008000100 */
[----:B----4-:R-:W-:Y:S01]  /*0d40*/  NOP ;  /* 0x0000000000007918 */ /* 0x010fe20000000000 */
.L_x_14:
[----:B------:R-:W4:Y:S01]  /*0d50*/  SHFL.IDX PT, R2, R57, RZ, 0x1f ;  /* 0x00001fff39027589 */ /* 0x000f2200000e0000 */
[----:B------:R-:W1:Y:S01]  /*0d60*/  S2UR UR54, SR_CgaCtaId ;  /* 0x00000000003679c3 */ /* 0x000e620000008800 */
[----:B------:R-:W-:Y:S01]  /*0d70*/  NOP ;  /* 0x0000000000007918 */ /* 0x000fe20000000000 */
[----:B----4-:R-:W-:-:S13]  /*0d80*/  ISETP.NE.AND P0, PT, R2, 0x3, PT ;  /* 0x000000030200780c */ /* 0x010fda0003f05270 */
[----:B-1----:R-:W-:Y:S05]  /*0d90*/  @P0 BRA `(.L_x_15) ;  /* 0x0000000000340947 */ /* 0x002fea0003800000 */
[----:B--23--:R-:W-:Y:S01]  /*0da0*/  UMOV UR4, 0x400 ;  /* 0x0000040000047882 */ /* 0x00cfe20000000000 */
[----:B------:R-:W-:Y:S01]  /*0db0*/  UMOV UR6, 0x20 ;  /* 0x0000002000067882 */ /* 0x000fe20000000000 */
[----:B------:R-:W-:Y:S02]  /*0dc0*/  ULEA UR4, UR54, UR4, 0x18 ;  /* 0x0000000436047291 */ /* 0x000fe4000f8ec0ff */
[----:B------:R-:W-:-:S04]  /*0dd0*/  UIADD3 UR6, UPT, UPT, -UR6, 0x100000, URZ ;  /* 0x0010000006067890 */ /* 0x000fc8000fffe1ff */
[----:B------:R-:W-:Y:S02]  /*0de0*/  USHF.L.U32 UR7, UR6, 0xb, URZ ;  /* 0x0000000b06077899 */ /* 0x000fe400080006ff */
[----:B------:R-:W-:Y:S01]  /*0df0*/  USHF.L.U32 UR6, UR6, 0x1, URZ ;  /* 0x0000000106067899 */ /* 0x000fe200080006ff */
[----:B------:R-:W-:Y:S01]  /*0e00*/  ELECT P0, URZ, PT ;  /* 0x0000000000ff782f */ /* 0x000fe20003800000 */
[----:B------:R-:W1:Y:S10]  /*0e10*/  FENCE.VIEW.ASYNC.S ;  /* 0x00000000000073c6 */ /* 0x000e740000000000 */
[----:B-1----:R1:W4:Y:S01]  /*0e20*/  SYNCS.EXCH.64 URZ, [UR4+0x160], UR6 ;  /* 0x0001600604ff75b2 */ /* 0x0023220008000100 */
[----:B------:R1:W2:Y:S01]  /*0e30*/  SYNCS.EXCH.64 URZ, [UR4+0x170], UR6 ;  /* 0x0001700604ff75b2 */ /* 0x0002a20008000100 */
[----:B------:R1:W3:Y:S01]  /*0e40*/  SYNCS.EXCH.64 URZ, [UR4+0x168], UR6 ;  /* 0x0001680604ff75b2 */ /* 0x0002e20008000100 */
[----:B------:R1:W1:Y:S01]  /*0e50*/  SYNCS.EXCH.64 URZ, [UR4+0x178], UR6 ;  /* 0x0001780604ff75b2 */ /* 0x0002620008000100 */
[----:B------:R-:W-:Y:S01]  /*0e60*/  NOP ;  /* 0x0000000000007918 */ /* 0x000fe20000000000 */
.L_x_15:
[----:B------:R-:W4:Y:S01]  /*0e70*/  LDCU UR31, c[0x0][0x36c] ;  /* 0x00006d80ff1f77ac */ /* 0x000f220008000800 */
[----:B------:R-:W-:Y:S01]  /*0e80*/  ISETP.NE.OR P3, PT, R0, 0x2, !P3 ;  /* 0x000000020000780c */ /* 0x000fe20005f65670 */
[----:B------:R-:W-:Y:S01]  /*0e90*/  NOP ;  /* 0x0000000000007918 */ /* 0x000fe20000000000 */
[----:B------:R-:W-:Y:S01]  /*0ea0*/  LOP3.LUT R0, R66, 0x1f, RZ, 0xc0, !PT ;  /* 0x0000001f42007812 */ /* 0x000fe200078ec0ff */
[----:B------:R-:W-:Y:S02]  /*0eb0*/  UISETP.NE.AND UP4, UPT, UR20, URZ, UPT ;  /* 0x000000ff1400728c */ /* 0x000fe4000bf85270 */
[----:B----4-:R-:W-:-:S09]  /*0ec0*/  UISETP.EQ.U32.AND UP0, UPT, UR31, 0x1, UPT ;  /* 0x000000011f00788c */ /* 0x010fd2000bf02070 */
[----:B------:R-:W-:Y:S05]  /*0ed0*/  BRA.U !UP0, `(.L_x_16) ;  /* 0x0000000108087547 */ /* 0x000fea000b800000 */
[----:B-123--:R-:W-:Y:S01]  /*0ee0*/  UCGABAR_ARV ;  /* 0x00000000000079c7 */ /* 0x00efe20008000000 */
[----:B------:R-:W-:Y:S05]  /*0ef0*/  BRA `(.L_x_17) ;  /* 0x0000000000047947 */ /* 0x000fea0003800000 */
.L_x_16:
[----:B-123--:R-:W-:Y:S01]  /*0f00*/  NOP ;  /* 0x0000000000007918 */ /* 0x00efe20000000000 */
.L_x_17:
[----:B------:R-:W1:Y:S01]  /*0f10*/  S2UR UR8, SR_CTAID.X ;  /* 0x00000000000879c3 */ /* 0x000e620000002500 */
[----:B------:R-:W-:-:S05]  /*0f20*/  CS2R.32 R59, SR_CgaSize ;  /* 0x00000000003b7805 */ /* 0x000fca0000008a00 */
[----:B------:R-:W-:-:S05]  /*0f30*/  IMAD R59, R59, -0xa0, RZ ;  /* 0xffffff603b3b7824 */ /* 0x000fca00078e02ff */
[----:B------:R-:W-:-:S14]  /*0f40*/  R2UR UR4, R59 ;  /* 0x000000003b0472ca */ /* 0x000fdc00000e0000 */
[----:B------:R-:W2:Y:S01]  /*0f50*/  LDCU UR4, c[0x0][UR4+0x2b0] ;  /* 0x00005600040477ac */ /* 0x000ea20008000800 */
[----:B------:R-:W-:-:S05]  /*0f60*/  CS2R.32 R59, SR_CgaSize ;  /* 0x00000000003b7805 */ /* 0x000fca0000008a00 */
[----:B------:R-:W-:-:S05]  /*0f70*/  IMAD R59, R59, -0xa0, RZ ;  /* 0xffffff603b3b7824 */ /* 0x000fca00078e02ff */
[----:B------:R-:W-:-:S14]  /*0f80*/  R2UR UR5, R59 ;  /* 0x000000003b0572ca */ /* 0x000fdc00000e0000 */
[----:B------:R-:W3:Y:S01]  /*0f90*/  LDCU UR5, c[0x0][UR5+0x2b4] ;  /* 0x00005680050577ac */ /* 0x000ee20008000800 */
[----:B------:R-:W4:Y:S01]  /*0fa0*/  S2UR UR9, SR_CTAID.Y ;  /* 0x00000000000979c3 */ /* 0x000f220000002600 */
[----:B------:R-:W-:Y:S01]  /*0fb0*/  ULOP3.LUT UR46, UR54, 0x3, URZ, 0xc0, !UPT ;  /* 0x00000003362e7892 */ /* 0x000fe2000f8ec0ff */
[----:B------:R-:W-:-:S05]  /*0fc0*/  CS2R.32 R59, SR_CgaSize ;  /* 0x00000000003b7805 */ /* 0x000fca0000008a00 */
[----:B------:R-:W-:-:S05]  /*0fd0*/  IMAD R59, R59, -0xa0, RZ ;  /* 0xffffff603b3b7824 */ /* 0x000fca00078e02ff */
[----:B------:R-:W-:-:S14]  /*0fe0*/  R2UR UR10, R59 ;  /* 0x000000003b0a72ca */ /* 0x000fdc00000e0000 */
[----:B------:R-:W3:Y:S01]  /*0ff0*/  LDCU UR10, c[0x0][UR10+0x2a0] ;  /* 0x000054000a0a77ac */ /* 0x000ee20008000800 */
[----:B------:R-:W-:-:S05]  /*1000*/  CS2R.32 R59, SR_CgaSize ;  /* 0x00000000003b7805 */ /* 0x000fca0000008a00 */
[----:B------:R-:W-:-:S05]  /*1010*/  IMAD R59, R59, -0xa0, RZ ;  /* 0xffffff603b3b7824 */ /* 0x000fca00078e02ff */
[----:B------:R-:W-:-:S14]  /*1020*/  R2UR UR11, R59 ;  /* 0x000000003b0b72ca */ /* 0x000fdc00000e0000 */
[----:B------:R-:W3:Y:S01]  /*1030*/  LDCU UR11, c[0x0][UR11+0x2a4] ;  /* 0x000054800b0b77ac */ /* 0x000ee20008000800 */
[----:B------:R-:W3:Y:S01]  /*1040*/  S2UR UR36, SR_CTAID.Z ;  /* 0x00000000002479c3 */ /* 0x000ee20000002700 */
[----:B------:R-:W-:Y:S01]  /*1050*/  UISETP.GT.U32.AND UP1, UPT, UR46, 0xffff, UPT ;  /* 0x0000ffff2e00788c */ /* 0x000fe2000bf24070 */
[----:B------:R-:W3:Y:S01]  /*1060*/  LDCU UR25, c[0x0][0xb24] ;  /* 0x00016480ff1977ac */ /* 0x000ee20008000800 */
[----:B-1----:R-:W-:Y:S01]  /*1070*/  I2FP.F32.U32 R3, UR8 ;  /* 0x0000000800037c45 */ /* 0x002fe20008201000 */
[----:B------:R-:W-:Y:S01]  /*1080*/  UMOV UR24, 0x1111 ;  /* 0x0000111100187882 */ /* 0x000fe20000000000 */
[----:B------:R-:W-:Y:S01]  /*1090*/  UMOV UR21, 0xf ;  /* 0x0000000f00157882 */ /* 0x000fe20000000000 */
[----:B------:R-:W-:Y:S02]  /*10a0*/  USHF.L.U32 UR28, UR54, 0x7, URZ ;  /* 0x00000007361c7899 */ /* 0x000fe400080006ff */
[----:B--2---:R-:W-:Y:S01]  /*10b0*/  FMUL R3, R3, UR4 ;  /* 0x0000000403037c20 */ /* 0x004fe20008400000 */
[----:B------:R-:W-:Y:S01]  /*10c0*/  ULOP3.LUT UR4, UR54, 0xc, URZ, 0xc0, !UPT ;  /* 0x0000000c36047892 */ /* 0x000fe2000f8ec0ff */
[----:B----4-:R-:W-:Y:S01]  /*10d0*/  I2FP.F32.U32 R2, UR9 ;  /* 0x0000000900027c45 */ /* 0x010fe20008201000 */
[----:B------:R-:W-:-:S03]  /*10e0*/  USHF.L.U32 UR27, UR54, 0x9, URZ ;  /* 0x00000009361b7899 */ /* 0x000fc600080006ff */
[----:B------:R-:W1:Y:S01]  /*10f0*/  F2I.U32.TRUNC.NTZ R3, R3 ;  /* 0x0000000300037305 */ /* 0x000e62000020f000 */
[----:B------:R-:W-:Y:S01]  /*1100*/  UISETP.GT.U32.AND UP0, UPT, UR4, 0xffff, UPT ;  /* 0x0000ffff0400788c */ /* 0x000fe2000bf04070 */
[----:B---3--:R-:W-:Y:S01]  /*1110*/  FMUL R2, R2, UR5 ;  /* 0x0000000502027c20 */ /* 0x008fe20008400000 */
[----:B------:R-:W-:Y:S02]  /*1120*/  USEL UR5, UR46, 0xffff, !UP1 ;  /* 0x0000ffff2e057887 */ /* 0x000fe4000c800000 */
[----:B------:R-:W-:Y:S02]  /*1130*/  USEL UR4, UR4, 0xffff, !UP0 ;  /* 0x0000ffff04047887 */ /* 0x000fe4000c000000 */
[----:B------:R-:W-:Y:S01]  /*1140*/  ULOP3.LUT UR5, UR5, 0xffff, URZ, 0xc0, !UPT ;  /* 0x0000ffff05057892 */ /* 0x000fe2000f8ec0ff */
[----:B------:R-:W2:Y:S01]  /*1150*/  F2I.U32.TRUNC.NTZ R2, R2 ;  /* 0x0000000200027305 */ /* 0x000ea2000020f000 */
[----:B------:R-:W-:Y:S02]  /*1160*/  ULOP3.LUT UR4, UR4, 0xffff, URZ, 0xc0, !UPT ;  /* 0x0000ffff04047892 */ /* 0x000fe4000f8ec0ff */
[----:B------:R-:W-:-:S02]  /*1170*/  USHF.L.U32 UR24, UR24, UR5, URZ ;  /* 0x0000000518187299 */ /* 0x000fc400080006ff */
[----:B------:R-:W-:Y:S01]  /*1180*/  USHF.L.U32 UR21, UR21, UR4, URZ ;  /* 0x0000000415157299 */ /* 0x000fe200080006ff */
[----:B-1----:R-:W-:Y:S01]  /*1190*/  R2UR UR7, R3 ;  /* 0x00000000030772ca */ /* 0x002fe200000e0000 */
[----:B------:R-:W-:Y:S01]  /*11a0*/  USHF.R.U32.HI UR34, URZ, 0x2, UR54 ;  /* 0x00000002ff227899 */ /* 0x000fe20008011636 */
[----:B------:R-:W1:Y:S01]  /*11b0*/  LDCU UR40, c[0x0][0xb24] ;  /* 0x00016480ff2877ac */ /* 0x000e620008000800 */
[----:B------:R-:W3:Y:S01]  /*11c0*/  LDCU UR30, c[0x0][0xb30] ;  /* 0x00016600ff1e77ac */ /* 0x000ee20008000800 */
[----:B--2---:R-:W-:Y:S02]  /*11d0*/  R2UR UR6, R2 ;  /* 0x00000000020672ca */ /* 0x004fe400000e0000 */
[----:B------:R-:W-:Y:S01]  /*11e0*/  PRMT R2, RZ, 0x7610, R2 ;  /* 0x00007610ff027816 */ /* 0x000fe20000000002 */
[----:B------:R-:W-:-:S06]  /*11f0*/  UISETP.NE.AND UP6, UPT, UR20, 0x2, UPT ;  /* 0x000000021400788c */ /* 0x000fcc000bfc5270 */
[----:B------:R-:W-:Y:S02]  /*1200*/  UIADD3 UR5, UPT, UPT, -UR7, URZ, URZ ;  /* 0x000000ff07057290 */ /* 0x000fe4000fffe1ff */
[----:B------:R-:W-:Y:S02]  /*1210*/  ULOP3.LUT UR28, UR28, 0x600, URZ, 0xc0, !UPT ;  /* 0x000006001c1c7892 */ /* 0x000fe4000f8ec0ff */
[----:B------:R-:W-:Y:S02]  /*1220*/  UIMAD UR5, UR10, UR5, UR8 ;  /* 0x000000050a0572a4 */ /* 0x000fe4000f8e0208 */
[----:B------:R-:W-:Y:S02]  /*1230*/  ULOP3.LUT UR27, UR27, 0x600, URZ, 0xc0, !UPT ;  /* 0x000006001b1b7892 */ /* 0x000fe4000f8ec0ff */
[----:B------:R-:W-:Y:S02]  /*1240*/  UIADD3 UR4, UPT, UPT, -UR6, URZ, URZ ;  /* 0x000000ff06047290 */ /* 0x000fe4000fffe1ff */
[----:B------:R-:W-:Y:S01]  /*1250*/  IMAD.U32 R59, RZ, RZ, UR5 ;  /* 0x00000005ff3b7e24 */ /* 0x000fe2000f8e00ff */
[----:B------:R-:W-:-:S02]  /*1260*/  UISETP.GE.AND UP5, UPT, UR25, 0x1, UPT ;  /* 0x000000011900788c */ /* 0x000fc4000bfa6270 */
[----:B------:R-:W-:Y:S01]  /*1270*/  UIMAD UR4, UR11, UR4, UR9 ;  /* 0x000000040b0472a4 */ /* 0x000fe2000f8e0209 */
[----:B------:R-:W-:Y:S01]  /*1280*/  UMOV UR29, UR8 ;  /* 0x00000008001d7c82 */ /* 0x000fe20008000000 */
[----:B------:R-:W-:-:S04]  /*1290*/  UMOV UR32, UR9 ;  /* 0x0000000900207c82 */ /* 0x000fc80008000000 */
[----:B------:R-:W-:Y:S01]  /*12a0*/  IMAD.U32 R58, RZ, RZ, UR4 ;  /* 0x00000004ff3a7e24 */ /* 0x000fe2000f8e00ff */
[----:B-1-3--:R-:W-:Y:S06]  /*12b0*/  BRA.U UP4, `(.L_x_18) ;  /* 0x0000000104cc7547 */ /* 0x00afec000b800000 */
[----:B------:R-:W-:Y:S02]  /*12c0*/  R2UR UR4, R58 ;  /* 0x000000003a0472ca */ /* 0x000fe400000e0000 */
[----:B------:R-:W-:-:S11]  /*12d0*/  R2UR UR22, R59 ;  /* 0x000000003b1672ca */ /* 0x000fd600000e0000 */
[----:B------:R-:W-:Y:S02]  /*12e0*/  UISETP.NE.AND UP0, UPT, UR4, URZ, UPT ;  /* 0x000000ff0400728c */ /* 0x000fe4000bf05270 */
[----:B------:R-:W-:Y:S02]  /*12f0*/  UISETP.NE.AND UP2, UPT, UR4, 0x1, UPT ;  /* 0x000000010400788c */ /* 0x000fe4000bf45270 */
[----:B------:R-:W-:Y:S02]  /*1300*/  UISETP.NE.AND UP1, UPT, UR22, URZ, UP0 ;  /* 0x000000ff1600728c */ /* 0x000fe40008725270 */
[----:B------:R-:W-:Y:S02]  /*1310*/  USEL UR6, URZ, 0x2, UP0 ;  /* 0x00000002ff067887 */ /* 0x000fe40008000000 */
[----:B------:R-:W-:Y:S02]  /*1320*/  USEL UR9, URZ, 0x1, UP1 ;  /* 0x00000001ff097887 */ /* 0x000fe40008800000 */
[----:B------:R-:W-:-:S02]  /*1330*/  UISETP.NE.AND UP1, UPT, UR4, 0x2, UPT ;  /* 0x000000020400788c */ /* 0x000fc4000bf25270 */
[----:B------:R-:W-:Y:S02]  /*1340*/  USEL UR12, URZ, 0x4, UP0 ;  /* 0x00000004ff0c7887 */ /* 0x000fe40008000000 */
[----:B------:R-:W-:Y:S02]  /*1350*/  USEL UR16, URZ, 0x8, UP0 ;  /* 0x00000008ff107887 */ /* 0x000fe40008000000 */
[----:B------:R-:W-:Y:S02]  /*1360*/  UISETP.NE.AND UP0, UPT, UR4, 0x3, UPT ;  /* 0x000000030400788c */ /* 0x000fe4000bf05270 */
[----:B------:R-:W-:Y:S02]  /*1370*/  USEL UR4, URZ, 0x100, UP1 ;  /* 0x00000100ff047887 */ /* 0x000fe40008800000 */
[----:B------:R-:W-:Y:S02]  /*1380*/  USEL UR10, URZ, 0x200, UP1 ;  /* 0x00000200ff0a7887 */ /* 0x000fe40008800000 */
[----:B------:R-:W-:-:S02]  /*1390*/  USEL UR14, URZ, 0x400, UP1 ;  /* 0x00000400ff0e7887 */ /* 0x000fc40008800000 */
[----:B------:R-:W-:Y:S02]  /*13a0*/  USEL UR18, URZ, 0x800, UP1 ;  /* 0x00000800ff127887 */ /* 0x000fe40008800000 */
[----:B------:R-:W-:Y:S02]  /*13b0*/  USEL UR5, URZ, 0x10, UP2 ;  /* 0x00000010ff057887 */ /* 0x000fe40009000000 */
[----:B------:R-:W-:Y:S02]  /*13c0*/  UISETP.NE.AND UP1, UPT, UR22, URZ, UPT ;  /* 0x000000ff1600728c */ /* 0x000fe4000bf25270 */
[----:B------:R-:W-:Y:S02]  /*13d0*/  USEL UR7, URZ, 0x1000, UP0 ;  /* 0x00001000ff077887 */ /* 0x000fe40008000000 */
[----:B------:R-:W-:Y:S02]  /*13e0*/  USEL UR11, URZ, 0x2000, UP0 ;  /* 0x00002000ff0b7887 */ /* 0x000fe40008000000 */
[----:B------:R-:W-:-:S02]  /*13f0*/  USEL UR15, URZ, 0x4000, UP0 ;  /* 0x00004000ff0f7887 */ /* 0x000fc40008000000 */
[----:B------:R-:W-:Y:S02]  /*1400*/  USEL UR19, URZ, 0x8000, UP0 ;  /* 0x00008000ff137887 */ /* 0x000fe40008000000 */
[----:B------:R-:W-:Y:S02]  /*1410*/  UISETP.NE.AND UP0, UPT, UR22, 0x1, UPT ;  /* 0x000000011600788c */ /* 0x000fe4000bf05270 */
[----:B------:R-:W-:Y:S02]  /*1420*/  USEL UR5, UR5, 0x10, UP1 ;  /* 0x0000001005057887 */ /* 0x000fe40008800000 */
[----:B------:R-:W-:Y:S02]  /*1430*/  USEL UR4, UR4, 0x100, UP1 ;  /* 0x0000010004047887 */ /* 0x000fe40008800000 */
[----:B------:R-:W-:Y:S02]  /*1440*/  USEL UR8, URZ, 0x20, UP2 ;  /* 0x00000020ff087887 */ /* 0x000fe40009000000 */
[----:B------:R-:W-:-:S02]  /*1450*/  USEL UR7, UR7, 0x1000, UP1 ;  /* 0x0000100007077887 */ /* 0x000fc40008800000 */
[----:B------:R-:W-:Y:S02]  /*1460*/  USEL UR6, UR6, 0x2, UP0 ;  /* 0x0000000206067887 */ /* 0x000fe40008000000 */
[----:B------:R-:W-:Y:S02]  /*1470*/  UIADD3 UR4, UPT, UPT, UR4, UR5, UR9 ;  /* 0x0000000504047290 */ /* 0x000fe4000fffe009 */
[----:B------:R-:W-:Y:S02]  /*1480*/  UISETP.NE.AND UP1, UPT, UR22, 0x2, UPT ;  /* 0x000000021600788c */ /* 0x000fe4000bf25270 */
[----:B------:R-:W-:Y:S02]  /*1490*/  USEL UR8, UR8, 0x20, UP0 ;  /* 0x0000002008087887 */ /* 0x000fe40008000000 */
[----:B------:R-:W-:Y:S02]  /*14a0*/  USEL UR5, UR10, 0x200, UP0 ;  /* 0x000002000a057887 */ /* 0x000fe40008000000 */
[----:B------:R-:W-:-:S02]  /*14b0*/  UIADD3 UR4, UPT, UPT, UR6, UR7, UR4 ;  /* 0x0000000706047290 */ /* 0x000fc4000fffe004 */
[----:B------:R-:W-:Y:S02]  /*14c0*/  USEL UR13, URZ, 0x40, UP2 ;  /* 0x00000040ff0d7887 */ /* 0x000fe40009000000 */
[----:B------:R-:W-:Y:S02]  /*14d0*/  USEL UR9, UR11, 0x2000, UP0 ;  /* 0x000020000b097887 */ /* 0x000fe40008000000 */
[----:B------:R-:W-:Y:S02]  /*14e0*/  USEL UR7, UR12, 0x4, UP1 ;  /* 0x000000040c077887 */ /* 0x000fe40008800000 */
[----:B------:R-:W-:Y:S02]  /*14f0*/  UIADD3 UR4, UPT, UPT, UR5, UR8, UR4 ;  /* 0x0000000805047290 */ /* 0x000fe4000fffe004 */
[----:B------:R-:W-:Y:S02]  /*1500*/  UISETP.NE.AND UP0, UPT, UR22, 0x3, UPT ;  /* 0x000000031600788c */ /* 0x000fe4000bf05270 */
[----:B------:R-:W-:-:S02]  /*1510*/  USEL UR6, UR13, 0x40, UP1 ;  /* 0x000000400d067887 */ /* 0x000fc40008800000 */
[----:B------:R-:W-:Y:S02]  /*1520*/  USEL UR5, UR14, 0x400, UP1 ;  /* 0x000004000e057887 */ /* 0x000fe40008800000 */
[----:B------:R-:W-:Y:S02]  /*1530*/  UIADD3 UR4, UPT, UPT, UR7, UR9, UR4 ;  /* 0x0000000907047290 */ /* 0x000fe4000fffe004 */
[----:B------:R-:W-:Y:S02]  /*1540*/  USEL UR17, URZ, 0x80, UP2 ;  /* 0x00000080ff117887 */ /* 0x000fe40009000000 */
[----:B------:R-:W-:Y:S02]  /*1550*/  USEL UR9, UR15, 0x4000, UP1 ;  /* 0x000040000f097887 */ /* 0x000fe40008800000 */
[----:B------:R-:W-:Y:S02]  /*1560*/  USEL UR8, UR16, 0x8, UP0 ;  /* 0x0000000810087887 */ /* 0x000fe40008000000 */
[----:B------:R-:W-:-:S02]  /*1570*/  UIADD3 UR4, UPT, UPT, UR5, UR6, UR4 ;  /* 0x0000000605047290 */ /* 0x000fc4000fffe004 */
[----:B------:R-:W-:Y:S02]  /*1580*/  USEL UR7, UR17, 0x80, UP0 ;  /* 0x0000008011077887 */ /* 0x000fe40008000000 */
[----:B------:R-:W-:Y:S02]  /*1590*/  USEL UR6, UR18, 0x800, UP0 ;  /* 0x0000080012067887 */ /* 0x000fe40008000000 */
[----:B------:R-:W-:Y:S02]  /*15a0*/  UIADD3 UR4, UPT, UPT, UR8, UR9, UR4 ;  /* 0x0000000908047290 */ /* 0x000fe4000fffe004 */
[----:B------:R-:W-:Y:S02]  /*15b0*/  USEL UR5, UR19, 0x8000, UP0 ;  /* 0x0000800013057887 */ /* 0x000fe40008000000 */
[----:B------:R-:W-:-:S04]  /*15c0*/  UIADD3 UR4, UPT, UPT, UR6, UR7, UR4 ;  /* 0x0000000706047290 */ /* 0x000fc8000fffe004 */
[----:B------:R-:W-:-:S06]  /*15d0*/  UIADD3 UR4, UPT, UPT, UR4, UR5, URZ ;  /* 0x0000000504047290 */ /* 0x000fcc000fffe0ff */
[----:B------:R-:W-:Y:S02]  /*15e0*/  IMAD.U32 R2, RZ, RZ, UR4 ;  /* 0x00000004ff027e24 */ /* 0x000fe4000f8e00ff */
.L_x_18:
[----:B------:R-:W-:Y:S05]  /*15f0*/  BRA.U !UP5, `(.L_x_19) ;  /* 0x000000010dd47547 */ /* 0x000fea000b800000 */
[----:B------:R-:W1:Y:S01]  /*1600*/  LDCU.128 UR12, c[0x0][0xb10] ;  /* 0x00016200ff0c77ac */ /* 0x000e620008000c00 */
[----:B------:R-:W2:Y:S01]  /*1610*/  LDCU UR6, c[0x0][0x370] ;  /* 0x00006e00ff0677ac */ /* 0x000ea20008000800 */
[----:B------:R-:W3:Y:S01]  /*1620*/  LDCU UR5, c[0x0][0x374] ;  /* 0x00006e80ff0577ac */ /* 0x000ee20008000800 */
[----:B------:R-:W4:Y:S01]  /*1630*/  LDCU UR26, c[0x0][0xb0c] ;  /* 0x00016180ff1a77ac */ /* 0x000f220008000800 */
[----:B------:R-:W4:Y:S01]  /*1640*/  LDCU UR7, c[0x0][0xb20] ;  /* 0x00016400ff0777ac */ /* 0x000f220008000800 */
[----:B------:R-:W4:Y:S01]  /*1650*/  LDCU.64 UR8, c[0x0][0xb28] ;  /* 0x00016500ff0877ac */ /* 0x000f220008000a00 */
[----:B-1----:R-:W-:Y:S02]  /*1660*/  UISETP.NE.AND UP0, UPT, UR14, 0x1, UPT ;  /* 0x000000010e00788c */ /* 0x002fe4000bf05270 */
[----:B---3--:R-:W-:Y:S02]  /*1670*/  UIMAD.WIDE.U32 UR10, UR5, UR15, URZ ;  /* 0x0000000f050a72a5 */ /* 0x008fe4000f8e00ff */
[----:B--2---:R-:W-:-:S02]  /*1680*/  UIMAD.WIDE.U32 UR18, UR6, UR12, URZ ;  /* 0x0000000c061272a5 */ /* 0x004fc4000f8e00ff */
[----:B----4-:R-:W-:Y:S02]  /*1690*/  UISETP.NE.AND UP1, UPT, UR26, 0x1, UPT ;  /* 0x000000011a00788c */ /* 0x010fe4000bf25270 */
[----:B------:R-:W-:Y:S01]  /*16a0*/  UISETP.NE.AND UP2, UPT, UR25, 0x1, UPT ;  /* 0x000000011900788c */ /* 0x000fe2000bf45270 */
[----:B------:R-:W-:Y:S02]  /*16b0*/  UMOV UR10, UR11 ;  /* 0x0000000b000a7c82 */ /* 0x000fe40008000000 */
[----:B------:R-:W-:Y:S01]  /*16c0*/  UMOV UR18, UR19 ;  /* 0x0000001300127c82 */ /* 0x000fe20008000000 */
[----:B------:R-:W-:Y:S02]  /*16d0*/  @UP0 USHF.R.U32.HI UR5, URZ, UR7, UR10 ;  /* 0x00000007ff050299 */ /* 0x000fe4000801160a */
[----:B------:R-:W-:Y:S02]  /*16e0*/  UIMAD.WIDE.U32 UR22, UR32, UR15, URZ ;  /* 0x0000000f201672a5 */ /* 0x000fe4000f8e00ff */
[----:B------:R-:W-:-:S02]  /*16f0*/  UIMAD.WIDE.U32 UR10, UR5, UR8, URZ ;  /* 0x00000008050a72a5 */ /* 0x000fc4000f8e00ff */
[----:B------:R-:W-:Y:S02]  /*1700*/  @UP1 USHF.R.U32.HI UR6, URZ, UR13, UR18 ;  /* 0x0000000dff061299 */ /* 0x000fe40008011612 */
[----:B------:R-:W-:Y:S02]  /*1710*/  UIMAD.WIDE.U32 UR16, UR29, UR12, URZ ;  /* 0x0000000c1d1072a5 */ /* 0x000fe4000f8e00ff */
[----:B------:R-:W-:Y:S01]  /*1720*/  UIMAD.WIDE.U32 UR18, UR6, UR8, URZ ;  /* 0x00000008061272a5 */ /* 0x000fe2000f8e00ff */
[----:B------:R-:W-:Y:S01]  /*1730*/  UMOV UR4, UR23 ;  /* 0x0000001700047c82 */ /* 0x000fe20008000000 */
[----:B------:R-:W-:Y:S01]  /*1740*/  UMOV UR10, UR11 ;  /* 0x0000000b000a7c82 */ /* 0x000fe20008000000 */
[----:B------:R-:W-:Y:S02]  /*1750*/  USHF.R.U32.HI UR4, URZ, UR7, UR4 ;  /* 0x00000007ff047299 */ /* 0x000fe40008011604 */
[----:B------:R-:W-:Y:S01]  /*1760*/  @UP2 USHF.R.U32.HI UR5, URZ, UR9, UR10 ;  /* 0x00000009ff052299 */ /* 0x000fe2000801160a */
[----:B------:R-:W-:Y:S01]  /*1770*/  UMOV UR16, UR17 ;  /* 0x0000001100107c82 */ /* 0x000fe20008000000 */
[----:B------:R-:W-:Y:S01]  /*1780*/  UMOV UR18, UR19 ;  /* 0x0000001300127c82 */ /* 0x000fe20008000000 */
[----:B------:R-:W-:-:S02]  /*1790*/  USHF.R.U32.HI UR13, URZ, UR13, UR16 ;  /* 0x0000000dff0d7299 */ /* 0x000fc40008011610 */
[----:B------:R-:W-:Y:S02]  /*17a0*/  USEL UR4, UR32, UR4, !UP0 ;  /* 0x0000000420047287 */ /* 0x000fe4000c000000 */
[----:B------:R-:W-:Y:S02]  /*17b0*/  @UP2 USHF.R.U32.HI UR6, URZ, UR9, UR18 ;  /* 0x00000009ff062299 */ /* 0x000fe40008011612 */
[----:B------:R-:W-:Y:S02]  /*17c0*/  UIMAD UR7, UR5, UR25, URZ ;  /* 0x00000019050772a4 */ /* 0x000fe4000f8e02ff */
[----:B------:R-:W-:Y:S02]  /*17d0*/  USEL UR5, UR29, UR13, !UP1 ;  /* 0x0000000d1d057287 */ /* 0x000fe4000c800000 */
[----:B------:R-:W-:Y:S02]  /*17e0*/  UIMAD UR12, UR6, UR25, URZ ;  /* 0x00000019060c72a4 */ /* 0x000fe4000f8e02ff */
[----:B------:R-:W-:-:S02]  /*17f0*/  UISETP.GE.AND UP0, UPT, UR4, UR7, UPT ;  /* 0x000000070400728c */ /* 0x000fc4000bf06270 */
[----:B------:R-:W-:Y:S02]  /*1800*/  UIMAD.WIDE.U32 UR10, UR4, UR8, URZ ;  /* 0x00000008040a72a5 */ /* 0x000fe4000f8e00ff */
[----:B------:R-:W-:Y:S02]  /*1810*/  UISETP.GE.OR UP0, UPT, UR5, UR12, UP0 ;  /* 0x0000000c0500728c */ /* 0x000fe40008706670 */
[----:B------:R-:W-:Y:S02]  /*1820*/  UIMAD.WIDE.U32 UR12, UR5, UR8, URZ ;  /* 0x00000008050c72a5 */ /* 0x000fe4000f8e00ff */
[----:B------:R-:W-:Y:S01]  /*1830*/  UIADD3 UR10, UPT, UPT, -UR4, URZ, URZ ;  /* 0x000000ff040a7290 */ /* 0x000fe2000fffe1ff */
[----:B------:R-:W-:Y:S01]  /*1840*/  UMOV UR8, UR11 ;  /* 0x0000000b00087c82 */ /* 0x000fe20008000000 */
[----:B------:R-:W-:Y:S02]  /*1850*/  UIADD3 UR11, UPT, UPT, -UR5, URZ, URZ ;  /* 0x000000ff050b7290 */ /* 0x000fe4000fffe1ff */
[----:B------:R-:W-:-:S03]  /*1860*/  USHF.R.U32.HI UR8, URZ, UR9, UR8 ;  /* 0x00000009ff087299 */ /* 0x000fc60008011608 */
[----:B------:R-:W-:Y:S01]  /*1870*/  @!UP0 UMOV UR7, UR13 ;  /* 0x0000000d00078c82 */ /* 0x000fe20008000000 */
[----:B------:R-:W-:Y:S02]  /*1880*/  UIMAD UR32, UR14, UR10, UR32 ;  /* 0x0000000a0e2072a4 */ /* 0x000fe4000f8e0220 */
[----:B------:R-:W-:Y:S02]  /*1890*/  USEL UR8, UR4, UR8, !UP2 ;  /* 0x0000000804087287 */ /* 0x000fe4000d000000 */
[----:B------:R-:W-:Y:S02]  /*18a0*/  @!UP0 USHF.R.U32.HI UR7, URZ, UR9, UR7 ;  /* 0x00000009ff078299 */ /* 0x000fe40008011607 */
[----:B------:R-:W-:Y:S02]  /*18b0*/  UIADD3 UR9, UPT, UPT, -UR8, URZ, URZ ;  /* 0x000000ff08097290 */ /* 0x000fe4000fffe1ff */
[----:B------:R-:W-:Y:S02]  /*18c0*/  @!UP0 USEL UR7, UR5, UR7, !UP2 ;  /* 0x0000000705078287 */ /* 0x000fe4000d000000 */
[----:B------:R-:W-:-:S02]  /*18d0*/  UIMAD UR9, UR25, UR9, UR4 ;  /* 0x00000009190972a4 */ /* 0x000fc4000f8e0204 */
[----:B------:R-:W-:Y:S02]  /*18e0*/  @!UP0 UIADD3 UR8, UPT, UPT, UR8, -UR7, URZ ;  /* 0x8000000708088290 */ /* 0x000fe4000fffe0ff */
[----:B------:R-:W-:Y:S02]  /*18f0*/  @!UP0 UIMAD UR6, UR9, UR6, UR7 ;  /* 0x00000006090682a4 */ /* 0x000fe4000f8e0207 */
[----:B------:R-:W-:Y:S02]  /*1900*/  @!UP0 UIMAD UR4, UR8, UR25, UR5 ;  /* 0x00000019080482a4 */ /* 0x000fe4000f8e0205 */
[----:B------:R-:W-:Y:S02]  /*1910*/  UIMAD UR29, UR26, UR11, UR29 ;  /* 0x0000000b1a1d72a4 */ /* 0x000fe4000f8e021d */
[----:B------:R-:W-:Y:S01]  /*1920*/  UIMAD UR32, UR4, UR14, UR32 ;  /* 0x0000000e042072a4 */ /* 0x000fe2000f8e0220 */
[----:B------:R-:W-:Y:S02]  /*1930*/  @!UP0 UMOV UR5, UR6 ;  /* 0x0000000600058c82 */ /* 0x000fe40008000000 */
[----:B------:R-:W-:-:S12]  /*1940*/  UIMAD UR29, UR5, UR26, UR29 ;  /* 0x0000001a051d72a4 */ /* 0x000fd8000f8e021d */
.L_x_19:
[----:B------:R-:W-:-:S09]  /*1950*/  UISETP.NE.AND UP0, UPT, UR30, 0x1, UPT ;  /* 0x000000011e00788c */ /* 0x000fd2000bf05270 */
[----:B------:R-:W-:Y:S05]  /*1960*/  BRA.U UP0, `(.L_x_20) ;  /* 0x0000000100447547 */ /* 0x000fea000b800000 */
[----:B------:R-:W1:Y:S01]  /*1970*/  LDCU.128 UR8, c[0x0][0xb10] ;  /* 0x00016200ff0877ac */ /* 0x000e620008000c00 */
[----:B------:R-:W2:Y:S01]  /*1980*/  LDCU UR12, c[0x0][0xb0c] ;  /* 0x00016180ff0c77ac */ /* 0x000ea20008000800 */
[----:B------:R-:W3:Y:S01]  /*1990*/  LDCU UR13, c[0x0][0xb20] ;  /* 0x00016400ff0d77ac */ /* 0x000ee20008000800 */
[----:B-1----:R-:W-:Y:S02]  /*19a0*/  UIMAD.WIDE.U32 UR6, UR29, UR8, URZ ;  /* 0x000000081d0672a5 */ /* 0x002fe4000f8e00ff */
[----:B------:R-:W-:Y:S02]  /*19b0*/  UIMAD.WIDE.U32 UR4, UR32, UR11, URZ ;  /* 0x0000000b200472a5 */ /* 0x000fe4000f8e00ff */
[----:B--2---:R-:W-:Y:S02]  /*19c0*/  UISETP.NE.AND UP1, UPT, UR12, 0x1, UPT ;  /* 0x000000010c00788c */ /* 0x004fe4000bf25270 */
[----:B------:R-:W-:Y:S01]  /*19d0*/  UISETP.NE.AND UP0, UPT, UR10, 0x1, UPT ;  /* 0x000000010a00788c */ /* 0x000fe2000bf05270 */
[----:B------:R-:W-:-:S02]  /*19e0*/  UMOV UR6, UR7 ;  /* 0x0000000700067c82 */ /* 0x000fc40008000000 */
[----:B------:R-:W-:Y:S01]  /*19f0*/  UMOV UR4, UR5 ;  /* 0x0000000500047c82 */ /* 0x000fe20008000000 */
[----:B------:R-:W-:Y:S02]  /*1a00*/  USHF.R.U32.HI UR9, URZ, UR9, UR6 ;  /* 0x00000009ff097299 */ /* 0x000fe40008011606 */
[----:B---3--:R-:W-:Y:S02]  /*1a10*/  USHF.R.U32.HI UR4, URZ, UR13, UR4 ;  /* 0x0000000dff047299 */ /* 0x008fe40008011604 */
[----:B------:R-:W-:Y:S02]  /*1a20*/  USEL UR5, UR29, UR9, !UP1 ;  /* 0x000000091d057287 */ /* 0x000fe4000c800000 */
[----:B------:R-:W-:-:S04]  /*1a30*/  USEL UR4, UR32, UR4, !UP0 ;  /* 0x0000000420047287 */ /* 0x000fc8000c000000 */
[----:B------:R-:W-:Y:S02]  /*1a40*/  UIADD3 UR6, UPT, UPT, UR5, -UR4, URZ ;  /* 0x8000000405067290 */ /* 0x000fe4000fffe0ff */
[----:B------:R-:W-:Y:S02]  /*1a50*/  UIADD3 UR4, UPT, UPT, -UR5, UR4, URZ ;  /* 0x0000000405047290 */ /* 0x000fe4000fffe1ff */
[----:B------:R-:W-:Y:S02]  /*1a60*/  UIMAD UR32, UR6, UR10, UR32 ;  /* 0x0000000a062072a4 */ /* 0x000fe4000f8e0220 */
[----:B------:R-:W-:-:S12]  /*1a70*/  UIMAD UR29, UR4, UR12, UR29 ;  /* 0x0000000c041d72a4 */ /* 0x000fd8000f8e021d */
.L_x_20:
[----:B------:R-:W-:-:S09]  /*1a80*/  UISETP.EQ.U32.AND UP0, UPT, UR31, 0x1, UPT ;  /* 0x000000011f00788c */ /* 0x000fd2000bf02070 */
[----:B------:R-:W-:Y:S05]  /*1a90*/  BRA.U !UP0, `(.L_x_21) ;  /* 0x00000001080c7547 */ /* 0x000fea000b800000 */
[----:B------:R-:W-:Y:S01]  /*1aa0*/  UCGABAR_WAIT ;  /* 0x0000000000007dc7 */ /* 0x000fe20008000000 */
[----:B------:R-:W-:Y:S01]  /*1ab0*/  CCTL.IVALL ;  /* 0x00000000ff00798f */ /* 0x000fe20002000000 */
[----:B------:R-:W-:Y:S05]  /*1ac0*/  BRA `(.L_x_22) ;  /* 0x0000000000047947 */ /* 0x000fea0003800000 */
.L_x_21:
[----:B------:R-:W-:Y:S06]  /*1ad0*/  BAR.SYNC.DEFER_BLOCKING 0x0 ;  /* 0x0000000000007b1d */ /* 0x000fec0000010000 */
.L_x_22:
[----:B------:R-:W-:Y:S05]  /*1ae0*/  BRA.U UP6, `(.L_x_23) ;  /* 0x00000019060c7547 */ /* 0x000fea000b800000 */
[----:B------:R-:W1:Y:S01]  /*1af0*/  LDCU UR6, c[0x0][0x38c] ;  /* 0x00007180ff0677ac */ /* 0x000e620008000800 */
[----:B------:R-:W-:Y:S01]  /*1b00*/  PLOP3.LUT P1, PT, PT, PT, UP3, 0x80, 0x8 ;  /* 0x000000000008781c */ /* 0x000fe20003f2f038 */
[----:B------:R-:W-:Y:S01]  /*1b10*/  IMAD.MOV.U32 R12, RZ, RZ, 0x1 ;  /* 0x00000001ff0c7424 */ /* 0x000fe200078e00ff */
[----:B------:R-:W-:Y:S01]  /*1b20*/  ISETP.EQ.OR P2, PT, R0, RZ, P3 ;  /* 0x000000ff0000720c */ /* 0x000fe20001f42670 */
[----:B------:R-:W-:Y:S01]  /*1b30*/  UISETP.NE.AND UP1, UPT, UR20, URZ, UPT ;  /* 0x000000ff1400728c */ /* 0x000fe2000bf25270 */
[----:B------:R-:W-:Y:S02]  /*1b40*/  PLOP3.LUT P1, PT, P1, PT, PT, 0x8, 0x80 ;  /* 0x000000000080781c */ /* 0x000fe40000f2e170 */
[----:B------:R-:W-:Y:S01]  /*1b50*/  CS2R R10, SRZ ;  /* 0x00000000000a7805 */ /* 0x000fe2000001ff00 */
[----:B------:R-:W-:Y:S01]  /*1b60*/  IMAD.MOV.U32 R9, RZ, RZ, RZ ;  /* 0x000000ffff097224 */ /* 0x000fe200078e00ff */
[----:B------:R-:W2:Y:S01]  /*1b70*/  LDCU UR41, c[0x0][0x370] ;  /* 0x00006e00ff2977ac */ /* 0x000ea20008000800 */
[----:B------:R-:W-:Y:S01]  /*1b80*/  IMAD.MOV.U32 R8, RZ, RZ, 0x1 ;  /* 0x00000001ff087424 */ /* 0x000fe200078e00ff */
[----:B------:R-:W3:Y:S01]  /*1b90*/  LDCU.64 UR30, c[0x0][0x348] ;  /* 0x00006900ff1e77ac */ /* 0x000ee20008000a00 */
[----:B------:R-:W4:Y:S01]  /*1ba0*/  LDCU UR39, c[0x0][0x374] ;  /* 0x00006e80ff2777ac */ /* 0x000f220008000800 */
[----:B-1----:R-:W-:-:S02]  /*1bb0*/  UIADD3 UR5, UPT, UPT, UR6, 0x1f, URZ ;  /* 0x0000001f06057890 */ /* 0x002fc4000fffe0ff */
[----:B------:R-:W-:Y:S02]  /*1bc0*/  UIADD3 UR47, UPT, UPT, UR6, 0x3e, URZ ;  /* 0x0000003e062f7890 */ /* 0x000fe4000fffe0ff */
[----:B------:R-:W-:Y:S02]  /*1bd0*/  USHF.R.S32.HI UR4, URZ, 0x1f, UR5 ;  /* 0x0000001fff047899 */ /* 0x000fe40008011405 */
[----:B------:R-:W-:Y:S02]  /*1be0*/  USEL UR26, UR33, 0x2, UP1 ;  /* 0x00000002211a7887 */ /* 0x000fe40008800000 */
[----:B------:R-:W-:Y:S02]  /*1bf0*/  ULEA.HI UR4, UR4, UR5, URZ, 0x5 ;  /* 0x0000000504047291 */ /* 0x000fe4000f8f28ff */
[----:B------:R-:W-:Y:S02]  /*1c00*/  USHF.L.U32 UR5, UR34, 0x4, URZ ;  /* 0x0000000422057899 */ /* 0x000fe400080006ff */
[----:B------:R-:W-:-:S02]  /*1c10*/  USHF.R.S32.HI UR43, URZ, 0x5, UR4 ;  /* 0x00000005ff2b7899 */ /* 0x000fc40008011404 */
[----:B------:R-:W-:Y:S02]  /*1c20*/  UIADD3 UR4, UPT, UPT, UR6, -0x1, URZ ;  /* 0xffffffff06047890 */ /* 0x000fe4000fffe0ff */
[----:B------:R-:W-:Y:S02]  /*1c30*/  UISETP.LT.U32.AND UP0, UPT, UR43, 0xc, UPT ;  /* 0x0000000c2b00788c */ /* 0x000fe4000bf01070 */
[----:B------:R-:W-:Y:S02]  /*1c40*/  UISETP.GE.U32.AND UP2, UPT, UR4, -0x3f, UPT ;  /* 0xffffffc10400788c */ /* 0x000fe4000bf46070 */
[----:B------:R-:W-:Y:S02]  /*1c50*/  USEL UR42, UR43, 0xc, UP0 ;  /* 0x0000000c2b2a7887 */ /* 0x000fe40008000000 */
[----:B------:R-:W-:Y:S02]  /*1c60*/  ULOP3.LUT UR44, UR5, 0x30, URZ, 0xe2, !UPT ;  /* 0x00000030052c7892 */ /* 0x000fe4000f8ee2ff */
[----:B------:R-:W-:-:S02]  /*1c70*/  UIADD3 UR25, UPT, UPT, UR42, -0x1, URZ ;  /* 0xffffffff2a197890 */ /* 0x000fc4000fffe0ff */
[----:B------:R-:W-:Y:S01]  /*1c80*/  UIADD3 UR45, UPT, UPT, UR43, -UR42, URZ ;  /* 0x8000002a2b2d7290 */ /* 0x000fe2000fffe0ff */
[----:B------:R-:W-:Y:S02]  /*1c90*/  UMOV UR5, URZ ;  /* 0x000000ff00057c82 */ /* 0x000fe40008000000 */
[----:B------:R-:W-:-:S04]  /*1ca0*/  @UP2 UIADD3 UR25, UPT, UPT, UR42, URZ, URZ ;  /* 0x000000ff2a192290 */ /* 0x000fc8000fffe0ff */
[----:B--234-:R-:W-:-:S12]  /*1cb0*/  UIADD3 UR25, UPT, UPT, UR25, 0x1, URZ ;  /* 0x0000000119197890 */ /* 0x01cfd8000fffe0ff */
.L_x_43:
[----:B------:R-:W-:Y:S01]  /*1cc0*/  UISETP.NE.AND UP0, UPT, UR54, URZ, UPT ;  /* 0x000000ff3600728c */ /* 0x000fe2000bf05270 */
[----:B------:R-:W1:Y:S08]  /*1cd0*/  S2UR UR54, SR_CgaCtaId ;  /* 0x00000000003679c3 */ /* 0x000e700000008800 */
[----:B------:R-:W-:Y:S05]  /*1ce0*/  BRA.U UP0, `(.L_x_24) ;  /* 0x0000000100347547 */ /* 0x000fea000b800000 */
[----:B------:R-:W2:Y:S01]  /*1cf0*/  S2R R0, SR_CgaCtaId ;  /* 0x0000000000007919 */ /* 0x000ea20000008800 */
[----:B------:R-:W-:-:S04]  /*1d00*/  MOV R2, 0x400 ;  /* 0x0000040000027802 */ /* 0x000fc80000000f00 */
[----:B--2---:R-:W-:Y:S02]  /*1d10*/  LEA R0, R0, R2, 0x18 ;  /* 0x0000000200007211 */ /* 0x004fe400078ec0ff */
[----:B------:R-:W-:-:S03]  /*1d20*/  SHF.L.U32 R2, R8, 0x1f, RZ ;  /* 0x0000001f08027819 */ /* 0x000fc600000006ff */
[----:B------:R-:W-:-:S04]  /*1d30*/  IMAD R0, R9, 0x8, R0 ;  /* 0x0000000809007824 */ /* 0x000fc800078e0200 */
[----:B------:R-:W2:Y:S02]  /*1d40*/  SYNCS.PHASECHK.TRANS64.TRYWAIT P0, [R0+URZ+0x170], R2 ;  /* 0x00017002000075a7 */ /* 0x000ea400080011ff */
[----:B--2---:R-:W-:Y:S05]  /*1d50*/  @!P0 BRA `(.L_x_25) ;  /* 0x0000005c00f88947 */ /* 0x004fea0003800000 */
.L_x_131:
[----:B------:R-:W-:Y:S01]  /*1d60*/  VIADD R9, R9, 0x1 ;  /* 0x0000000109097836 */ /* 0x000fe20000000000 */
[----:B------:R2:W-:Y:S04]  /*1d70*/  SYNCS.ARRIVE.TRANS64.A1T0 RZ, [R0+URZ+0x160], RZ ;  /* 0x000160ff00ff79a7 */ /* 0x0005e800081000ff */
[----:B------:R-:W-:-:S04]  /*1d80*/  ISETP.NE.AND P0, PT, R9, 0x2, PT ;  /* 0x000000020900780c */ /* 0x000fc80003f05270 */
[----:B------:R-:W-:Y:S02]  /*1d90*/  SEL R9, R9, RZ, P0 ;  /* 0x000000ff09097207 */ /* 0x000fe40000000000 */
[----:B--2---:R-:W-:-:S04]  /*1da0*/  SEL R0, RZ, 0x1, P0 ;  /* 0x00000001ff007807 */ /* 0x004fc80000000000 */
[----:B------:R-:W-:-:S07]  /*1db0*/  LOP3.LUT R8, R8, R0, RZ, 0x3c, !PT ;  /* 0x0000000008087212 */ /* 0x000fce00078e3cff */
.L_x_24:
[----:B------:R-:W-:Y:S01]  /*1dc0*/  UMOV UR6, 0x400 ;  /* 0x0000040000067882 */ /* 0x000fe20000000000 */
[----:B------:R-:W-:Y:S01]  /*1dd0*/  SHF.L.U32 R0, R12, 0x1f, RZ ;  /* 0x0000001f0c007819 */ /* 0x000fe200000006ff */
[----:B-1----:R-:W-:Y:S02]  /*1de0*/  ULEA UR6, UR54, UR6, 0x18 ;  /* 0x0000000636067291 */ /* 0x002fe4000f8ec0ff */
[----:B------:R-:W-:Y:S02]  /*1df0*/  UISETP.GE.U32.AND UP0, UPT, UR47, 0x3f, UPT ;  /* 0x0000003f2f00788c */ /* 0x000fe4000bf06070 */
[----:B------:R-:W-:Y:S02]  /*1e00*/  ULEA UR4, UR5, UR6, 0x3 ;  /* 0x0000000605047291 */ /* 0x000fe4000f8e18ff */
[----:B------:R-:W-:Y:S02]  /*1e10*/  ULEA UR11, UR32, UR46, 0x2 ;  /* 0x0000002e200b7291 */ /* 0x000fe4000f8e10ff */
[----:B------:R-:W-:-:S02]  /*1e20*/  ULEA UR35, UR29, UR44, 0x6 ;  /* 0x0000002c1d237291 */ /* 0x000fc4000f8e30ff */
[----:B------:R-:W-:Y:S01]  /*1e30*/  USHF.L.U32 UR11, UR11, 0x4, URZ ;  /* 0x000000040b0b7899 */ /* 0x000fe200080006ff */
[----:B------:R-:W-:Y:S02]  /*1e40*/  UMOV UR13, URZ ;  /* 0x000000ff000d7c82 */ /* 0x000fe40008000000 */
[----:B------:R1:W2:Y:S01]  /*1e50*/  SYNCS.PHASECHK.TRANS64.TRYWAIT P0, [UR4+0x60], R0 ;  /* 0x00006000ff0075a7 */ /* 0x0002a20008001104 */
[----:B------:R-:W-:Y:S08]  /*1e60*/  BRA.U !UP0, `(.L_x_26) ;  /* 0x0000000108cc7547 */ /* 0x000ff0000b800000 */
[----:B------:R-:W-:Y:S01]  /*1e70*/  UMOV UR7, URZ ;  /* 0x000000ff00077c82 */ /* 0x000fe20008000000 */
[----:B------:R-:W-:-:S05]  /*1e80*/  UMOV UR4, UR5 ;  /* 0x0000000500047c82 */ /* 0x000fca0008000000 */
.L_x_32:
[----:B------:R-:W-:Y:S01]  /*1e90*/  ULEA UR33, UR4, UR6, 0x3 ;  /* 0x0000000604217291 */ /* 0x000fe2000f8e18ff */
[----:B------:R-:W-:Y:S01]  /*1ea0*/  @!P3 MOV R2, 0x4000 ;  /* 0x000040000002b802 */ /* 0x000fe20000000f00 */
[----:B--2-4-:R-:W-:Y:S10]  /*1eb0*/  @P0 BRA `(.L_x_27) ;  /* 0x00000000000c0947 */ /* 0x014ff40003800000 */
[----:B------:R-:W-:-:S04]  /*1ec0*/  SHF.L.U32 R3, R12, 0x1f, RZ ;  /* 0x0000001f0c037819 */ /* 0x000fc800000006ff */
[----:B------:R-:W2:Y:S02]  /*1ed0*/  SYNCS.PHASECHK.TRANS64.TRYWAIT P0, [UR33+0x60], R3 ;  /* 0x00006003ff0075a7 */ /* 0x000ea40008001121 */
[----:B--2---:R-:W-:Y:S05]  /*1ee0*/  @!P0 BRA `(.L_x_28) ;  /* 0x0000005c00a88947 */ /* 0x004fea0003800000 */
.L_x_27:
[----:B------:R2:W-:Y:S01]  /*1ef0*/  @!P3 SYNCS.ARRIVE.TRANS64 RZ, [UR33], R2 ;  /* 0x00000002ffffb9a7 */ /* 0x0005e20008000021 */
[----:B------:R-:W-:-:S04]  /*1f00*/  ULOP3.LUT UR5, UR26, 0x2, URZ, 0xfc, !UPT ;  /* 0x000000021a057892 */ /* 0x000fc8000f8efcff */
[----:B------:R-:W-:-:S09]  /*1f10*/  UISETP.NE.AND UP0, UPT, UR5, 0x2, UPT ;  /* 0x000000020500788c */ /* 0x000fd2000bf05270 */
[----:B------:R-:W-:Y:S05]  /*1f20*/  BRA.U UP0, `(.L_x_29) ;  /* 0x0000000100047547 */ /* 0x000fea000b800000 */
[----:B------:R-:W-:Y:S05]  /*1f30*/  BPT.TRAP 0x1 ;  /* 0x000000040000795c */ /* 0x000fea0000300000 */
.L_x_29:
[----:B------:R-:W-:Y:S04]  /*1f40*/  BSSY.RECONVERGENT B0, `(.L_x_30) ;  /* 0x0000003000007945 */ /* 0x000fe80003800200 */
[----:B------:R-:W-:Y:S05]  /*1f50*/  @P2 BRA `(.L_x_31) ;  /* 0x0000000000042947 */ /* 0x000fea0003800000 */
[----:B------:R-:W-:Y:S05]  /*1f60*/  BPT.TRAP 0x1 ;  /* 0x000000040000795c */ /* 0x000fea0000300000 */
.L_x_31:
[----:B------:R-:W-:Y:S05]  /*1f70*/  BSYNC.RECONVERGENT B0 ;  /* 0x0000000000007941 */ /* 0x000fea0003800200 */
.L_x_30:
[----:B------:R-:W-:Y:S02]  /*1f80*/  UIADD3 UR5, UPT, UPT, UR4, 0x1, URZ ;  /* 0x0000000104057890 */ /* 0x000fe4000fffe0ff */
[----:B------:R-:W-:Y:S02]  /*1f90*/  USHF.L.U32 UR4, UR4, 0xb, URZ ;  /* 0x0000000b04047899 */ /* 0x000fe400080006ff */
[----:B------:R-:W-:Y:S02]  /*1fa0*/  UISETP.NE.AND UP0, UPT, UR5, 0xc, UPT ;  /* 0x0000000c0500788c */ /* 0x000fe4000bf05270 */
[----:B------:R-:W-:Y:S02]  /*1fb0*/  ULOP3.LUT UR32, UR28, UR4, URZ, 0xfc, !UPT ;  /* 0x000000041c207292 */ /* 0x000fe4000f8efcff */
[----:B------:R-:W-:Y:S02]  /*1fc0*/  USEL UR9, URZ, 0x1, UP0 ;  /* 0x00000001ff097887 */ /* 0x000fe40008000000 */
[----:B------:R-:W-:-:S02]  /*1fd0*/  USEL UR5, UR5, URZ, UP0 ;  /* 0x000000ff05057287 */ /* 0x000fc40008000000 */
[----:B------:R-:W-:Y:S02]  /*1fe0*/  UIADD3 UR14, UP0, UPT, UR30, 0x180, URZ ;  /* 0x000001801e0e7890 */ /* 0x000fe4000ff1e0ff */
[----:B------:R-:W-:Y:S01]  /*1ff0*/  ULEA UR8, UR5, UR6, 0x3 ;  /* 0x0000000605087291 */ /* 0x000fe2000f8e18ff */
[----:B------:R-:W-:Y:S01]  /*2000*/  LOP3.LUT R12, R12, UR9, RZ, 0x3c, !PT ;  /* 0x000000090c0c7c12 */ /* 0x000fe2000f8e3cff */
[----:B------:R-:W-:Y:S02]  /*2010*/  ULOP3.LUT UR4, UR27, UR4, URZ, 0xfc, !UPT ;  /* 0x000000041b047292 */ /* 0x000fe4000f8efcff */
[----:B------:R-:W-:Y:S01]  /*2020*/  USHF.L.U32 UR34, UR7, 0x5, URZ ;  /* 0x0000000507227899 */ /* 0x000fe200080006ff */
[----:B-1----:R-:W-:Y:S01]  /*2030*/  SHF.L.U32 R0, R12, 0x1f, RZ ;  /* 0x0000001f0c007819 */ /* 0x002fe200000006ff */
[----:B------:R-:W-:Y:S02]  /*2040*/  UIADD3 UR7, UPT, UPT, UR7, 0x1, URZ ;  /* 0x0000000107077890 */ /* 0x000fe4000fffe0ff */
[----:B------:R-:W-:Y:S01]  /*2050*/  UIADD3 UR16, UP1, UPT, UR30, 0x80, URZ ;  /* 0x000000801e107890 */ /* 0x000fe2000ff3e0ff */
[----:B------:R3:W4:Y:S01]  /*2060*/  SYNCS.PHASECHK.TRANS64.TRYWAIT P0, [UR8+0x60], R0 ;  /* 0x00006000ff0075a7 */ /* 0x0007220008001108 */
[----:B------:R-:W-:-:S02]  /*2070*/  ULEA UR32, UR32, UR6, 0x2 ;  /* 0x0000000620207291 */ /* 0x000fc4000f8e10ff */
[----:B------:R-:W-:Y:S02]  /*2080*/  ULEA UR4, UR4, UR6, 0x2 ;  /* 0x0000000604047291 */ /* 0x000fe4000f8e10ff */
[----:B------:R-:W-:Y:S02]  /*2090*/  UIADD3.X UR15, UPT, UPT, URZ, UR31, URZ, UP0, !UPT ;  /* 0x0000001fff0f7290 */ /* 0x000fe400087fe4ff */
[----:B------:R-:W-:Y:S02]  /*20a0*/  UISETP.NE.AND UP0, UPT, UR7, UR25, UPT ;  /* 0x000000190700728c */ /* 0x000fe4000bf05270 */
[----:B------:R-:W-:Y:S02]  /*20b0*/  UIADD3.X UR17, UPT, UPT, URZ, UR31, URZ, UP1, !UPT ;  /* 0x0000001fff117290 */ /* 0x000fe40008ffe4ff */
[----:B------:R-:W-:Y:S02]  /*20c0*/  UIADD3 UR32, UPT, UPT, UR32, 0x6800, URZ ;  /* 0x0000680020207890 */ /* 0x000fe4000fffe0ff */
[----:B------:R-:W-:-:S02]  /*20d0*/  UIADD3 UR8, UPT, UPT, UR4, 0x1e800, URZ ;  /* 0x0001e80004087890 */ /* 0x000fc4000fffe0ff */
[----:B------:R-:W-:Y:S02]  /*20e0*/  UPRMT UR13, URZ, 0x5410, UR24 ;  /* 0x00005410ff0d7896 */ /* 0x000fe40008000018 */
[----:B------:R-:W-:Y:S01]  /*20f0*/  UPRMT UR4, URZ, 0x5410, UR21 ;  /* 0x00005410ff047896 */ /* 0x000fe20008000015 */
[----:B------:R-:W-:Y:S01]  /*2100*/  UMOV UR18, 0x0 ;  /* 0x0000000000127882 */ /* 0x000fe20000000000 */
[----:B------:R-:W-:Y:S01]  /*2110*/  UMOV UR19, 0x10000000 ;  /* 0x1000000000137882 */ /* 0x000fe20000000000 */
[----:B------:R-:W-:Y:S01]  /*2120*/  UMOV UR12, UR36 ;  /* 0x00000024000c7c82 */ /* 0x000fe20008000000 */
[----:B------:R-:W-:Y:S01]  /*2130*/  UMOV UR9, UR33 ;  /* 0x0000002100097c82 */ /* 0x000fe20008000000 */
[----:B------:R-:W-:Y:S02]  /*2140*/  UMOV UR10, UR34 ;  /* 0x00000022000a7c82 */ /* 0x000fe40008000000 */
[----:B------:R1:W-:Y:S02]  /*2150*/  UTMALDG.3D.MULTICAST [UR32], [UR16], UR13, desc[UR18] ;  /* 0x00001220100073b4 */ /* 0x0003e4000801180d */
[----:B------:R2:W-:Y:S01]  /*2160*/  UTMALDG.3D.MULTICAST [UR8], [UR14], UR4, desc[UR18] ;  /* 0x000012080e0073b4 */ /* 0x0005e20008011804 */
[----:B-1----:R-:W-:Y:S01]  /*2170*/  UMOV UR13, UR25 ;  /* 0x00000019000d7c82 */ /* 0x002fe20008000000 */
[----:B--2---:R-:W-:Y:S01]  /*2180*/  UMOV UR4, UR5 ;  /* 0x0000000500047c82 */ /* 0x004fe20008000000 */
[----:B---3--:R-:W-:Y:S05]  /*2190*/  BRA.U UP0, `(.L_x_32) ;  /* 0xfffffffd003c7547 */ /* 0x008fea000b83ffff */
.L_x_26:
[----:B------:R-:W-:Y:S01]  /*21a0*/  ULEA UR4, UR5, UR6, 0x3 ;  /* 0x0000000605047291 */ /* 0x000fe2000f8e18ff */
[----:B-1----:R-:W-:Y:S01]  /*21b0*/  SHF.L.U32 R0, R12, 0x1f, RZ ;  /* 0x0000001f0c007819 */ /* 0x002fe200000006ff */
[----:B------:R-:W-:Y:S01]  /*21c0*/  @!P1 SYNCS.ARRIVE.TRANS64.A1T0 RZ, [UR6+0xf8], RZ ;  /* 0x0000f8ffffff99a7 */ /* 0x000fe20008100006 */
[----:B------:R-:W-:-:S06]  /*21d0*/  UISETP.GT.AND UP0, UPT, UR43, UR42, UPT ;  /* 0x0000002a2b00728c */ /* 0x000fcc000bf04270 */
[----:B--2-4-:R1:W2:Y:S03]  /*21e0*/  SYNCS.PHASECHK.TRANS64.TRYWAIT P0, [UR4+0x60], R0 ;  /* 0x00006000ff0075a7 */ /* 0x0142a60008001104 */
[----:B------:R-:W-:Y:S05]  /*21f0*/  BRA.U !UP0, `(.L_x_33) ;  /* 0x0000000108d07547 */ /* 0x000fea000b800000 */
[----:B------:R-:W-:Y:S01]  /*2200*/  UIADD3 UR29, UPT, UPT, UR45, UR13, URZ ;  /* 0x0000000d2d1d7290 */ /* 0x000fe2000fffe0ff */
[----:B------:R-:W-:-:S11]  /*2210*/  UMOV UR4, UR5 ;  /* 0x0000000500047c82 */ /* 0x000fd60008000000 */
.L_x_39:
[----:B------:R-:W-:Y:S01]  /*2220*/  ULEA UR17, UR4, UR6, 0x3 ;  /* 0x0000000604117291 */ /* 0x000fe2000f8e18ff */
[----:B--2---:R-:W-:Y:S01]  /*2230*/  @!P3 MOV R2, 0x4000 ;  /* 0x000040000002b802 */ /* 0x004fe20000000f00 */
[----:B--2-4-:R-:W-:Y:S10]  /*2240*/  @P0 BRA `(.L_x_34) ;  /* 0x00000000000c0947 */ /* 0x014ff40003800000 */
[----:B------:R-:W-:-:S04]  /*2250*/  SHF.L.U32 R3, R12, 0x1f, RZ ;  /* 0x0000001f0c037819 */ /* 0x000fc800000006ff */
[----:B------:R-:W2:Y:S02]  /*2260*/  SYNCS.PHASECHK.TRANS64.TRYWAIT P0, [UR17+0x60], R3 ;  /* 0x00006003ff0075a7 */ /* 0x000ea40008001111 */
[----:B--2---:R-:W-:Y:S05]  /*2270*/  @!P0 BRA `(.L_x_35) ;  /* 0x0000005800dc8947 */ /* 0x004fea0003800000 */
.L_x_34:
[----:B------:R2:W-:Y:S01]  /*2280*/  @!P3 SYNCS.ARRIVE.TRANS64 RZ, [UR17], R2 ;  /* 0x00000002ffffb9a7 */ /* 0x0005e20008000011 */
[----:B------:R-:W-:-:S04]  /*2290*/  ULOP3.LUT UR5, UR26, 0x2, URZ, 0xfc, !UPT ;  /* 0x000000021a057892 */ /* 0x000fc8000f8efcff */
[----:B------:R-:W-:-:S09]  /*22a0*/  UISETP.NE.AND UP0, UPT, UR5, 0x2, UPT ;  /* 0x000000020500788c */ /* 0x000fd2000bf05270 */
[----:B------:R-:W-:Y:S05]  /*22b0*/  BRA.U UP0, `(.L_x_36) ;  /* 0x0000000100047547 */ /* 0x000fea000b800000 */
[----:B------:R-:W-:Y:S05]  /*22c0*/  BPT.TRAP 0x1 ;  /* 0x000000040000795c */ /* 0x000fea0000300000 */
.L_x_36:
[----:B------:R-:W-:Y:S04]  /*22d0*/  BSSY.RECONVERGENT B0, `(.L_x_37) ;  /* 0x0000003000007945 */ /* 0x000fe80003800200 */
[----:B------:R-:W-:Y:S05]  /*22e0*/  @P2 BRA `(.L_x_38) ;  /* 0x0000000000042947 */ /* 0x000fea0003800000 */
[----:B------:R-:W-:Y:S05]  /*22f0*/  BPT.TRAP 0x1 ;  /* 0x000000040000795c */ /* 0x000fea0000300000 */
.L_x_38:
[----:B------:R-:W-:Y:S05]  /*2300*/  BSYNC.RECONVERGENT B0 ;  /* 0x0000000000007941 */ /* 0x000fea0003800200 */
.L_x_37:
[----:B------:R-:W-:Y:S02]  /*2310*/  UIADD3 UR5, UPT, UPT, UR4, 0x1, URZ ;  /* 0x0000000104057890 */ /* 0x000fe4000fffe0ff */
[----:B------:R-:W-:Y:S02]  /*2320*/  USHF.L.U32 UR4, UR4, 0xb, URZ ;  /* 0x0000000b04047899 */ /* 0x000fe400080006ff */
[----:B------:R-:W-:Y:S02]  /*2330*/  UISETP.NE.AND UP0, UPT, UR5, 0xc, UPT ;  /* 0x0000000c0500788c */ /* 0x000fe4000bf05270 */
[----:B------:R-:W-:Y:S02]  /*2340*/  USHF.L.U32 UR18, UR13, 0x5, URZ ;  /* 0x000000050d127899 */ /* 0x000fe400080006ff */
[----:B------:R-:W-:Y:S02]  /*2350*/  USEL UR8, URZ, 0x1, UP0 ;  /* 0x00000001ff087887 */ /* 0x000fe40008000000 */
[----:B------:R-:W-:-:S02]  /*2360*/  USEL UR5, UR5, URZ, UP0 ;  /* 0x000000ff05057287 */ /* 0x000fc40008000000 */
[----:B------:R-:W-:Y:S02]  /*2370*/  UIADD3 UR22, UP0, UPT, UR30, 0x180, URZ ;  /* 0x000001801e167890 */ /* 0x000fe4000ff1e0ff */
[----:B------:R-:W-:Y:S01]  /*2380*/  ULEA UR7, UR5, UR6, 0x3 ;  /* 0x0000000605077291 */ /* 0x000fe2000f8e18ff */
[----:B------:R-:W-:Y:S01]  /*2390*/  LOP3.LUT R12, R12, UR8, RZ, 0x3c, !PT ;  /* 0x000000080c0c7c12 */ /* 0x000fe2000f8e3cff */
[----:B------:R-:W-:Y:S02]  /*23a0*/  ULOP3.LUT UR8, UR27, UR4, URZ, 0xfc, !UPT ;  /* 0x000000041b087292 */ /* 0x000fe4000f8efcff */
[----:B------:R-:W-:Y:S01]  /*23b0*/  UIADD3 UR13, UPT, UPT, UR13, 0x1, URZ ;  /* 0x000000010d0d7890 */ /* 0x000fe2000fffe0ff */
[----:B-1----:R-:W-:Y:S01]  /*23c0*/  SHF.L.U32 R0, R12, 0x1f, RZ ;  /* 0x0000001f0c007819 */ /* 0x002fe200000006ff */
[----:B------:R-:W-:Y:S02]  /*23d0*/  UIADD3 UR14, UP1, UPT, UR30, 0x80, URZ ;  /* 0x000000801e0e7890 */ /* 0x000fe4000ff3e0ff */
[----:B------:R-:W-:Y:S01]  /*23e0*/  UIADD3.X UR23, UPT, UPT, URZ, UR31, URZ, UP0, !UPT ;  /* 0x0000001fff177290 */ /* 0x000fe200087fe4ff */
[----:B------:R3:W4:Y:S01]  /*23f0*/  SYNCS.PHASECHK.TRANS64.TRYWAIT P0, [UR7+0x60], R0 ;  /* 0x00006000ff0075a7 */ /* 0x0007220008001107 */
[----:B------:R-:W-:-:S02]  /*2400*/  ULOP3.LUT UR7, UR28, UR4, URZ, 0xfc, !UPT ;  /* 0x000000041c077292 */ /* 0x000fc4000f8efcff */
[----:B------:R-:W-:Y:S02]  /*2410*/  ULEA UR8, UR8, UR6, 0x2 ;  /* 0x0000000608087291 */ /* 0x000fe4000f8e10ff */
[----:B------:R-:W-:Y:S02]  /*2420*/  ULEA UR7, UR7, UR6, 0x2 ;  /* 0x0000000607077291 */ /* 0x000fe4000f8e10ff */
[----:B------:R-:W-:Y:S02]  /*2430*/  UISETP.NE.AND UP0, UPT, UR13, UR29, UPT ;  /* 0x0000001d0d00728c */ /* 0x000fe4000bf05270 */
[----:B------:R-:W-:Y:S02]  /*2440*/  UIADD3 UR16, UPT, UPT, UR7, 0x6800, URZ ;  /* 0x0000680007107890 */ /* 0x000fe4000fffe0ff */
[----:B------:R-:W-:Y:S02]  /*2450*/  UIADD3.X UR15, UPT, UPT, URZ, UR31, URZ, UP1, !UPT ;  /* 0x0000001fff0f7290 */ /* 0x000fe40008ffe4ff */
[----:B------:R-:W-:-:S02]  /*2460*/  UPRMT UR7, URZ, 0x5410, UR24 ;  /* 0x00005410ff077896 */ /* 0x000fc40008000018 */
[----:B------:R-:W-:Y:S02]  /*2470*/  UIADD3 UR8, UPT, UPT, UR8, 0x1e800, URZ ;  /* 0x0001e80008087890 */ /* 0x000fe4000fffe0ff */
[----:B------:R-:W-:Y:S01]  /*2480*/  UPRMT UR4, URZ, 0x5410, UR21 ;  /* 0x00005410ff047896 */ /* 0x000fe20008000015 */
[----:B------:R-:W-:Y:S01]  /*2490*/  UMOV UR32, 0x0 ;  /* 0x0000000000207882 */ /* 0x000fe20000000000 */
[----:B------:R-:W-:Y:S01]  /*24a0*/  UMOV UR33, 0x10000000 ;  /* 0x1000000000217882 */ /* 0x000fe20000000000 */
[----:B------:R-:W-:Y:S01]  /*24b0*/  UMOV UR19, UR35 ;  /* 0x0000002300137c82 */ /* 0x000fe20008000000 */
[----:B------:R-:W-:Y:S01]  /*24c0*/  UMOV UR20, UR36 ;  /* 0x0000002400147c82 */ /* 0x000fe20008000000 */
[----:B------:R-:W-:Y:S01]  /*24d0*/  UMOV UR12, UR36 ;  /* 0x00000024000c7c82 */ /* 0x000fe20008000000 */
[----:B------:R-:W-:Y:S01]  /*24e0*/  UMOV UR9, UR17 ;  /* 0x0000001100097c82 */ /* 0x000fe20008000000 */
[----:B------:R-:W-:Y:S01]  /*24f0*/  UMOV UR10, UR18 ;  /* 0x00000012000a7c82 */ /* 0x000fe20008000000 */
[----:B------:R-:W-:Y:S01]  /*2500*/  UTMALDG.3D.MULTICAST [UR16], [UR14], UR7, desc[UR32] ;  /* 0x000020100e0073b4 */ /* 0x000fe20008011807 */
[----:B------:R1:W-:Y:S02]  /*2510*/  UTMALDG.3D.MULTICAST [UR8], [UR22], UR4, desc[UR32] ;  /* 0x00002008160073b4 */ /* 0x0003e40008011804 */
[----:B-1----:R-:W-:Y:S01]  /*2520*/  UMOV UR4, UR5 ;  /* 0x0000000500047c82 */ /* 0x002fe20008000000 */
[----:B---3--:R-:W-:Y:S05]  /*2530*/  BRA.U UP0, `(.L_x_39) ;  /* 0xfffffffd00387547 */ /* 0x008fea000b83ffff */
.L_x_33:
[C---:B------:R-:W-:Y:S01]  /*2540*/  LEA R3, R11.reuse, UR6, 0x3 ;  /* 0x000000060b037c11 */ /* 0x040fe2000f8e18ff */
[----:B------:R-:W-:Y:S01]  /*2550*/  NOP ;  /* 0x0000000000007918 */ /* 0x000fe20000000000 */
[----:B-1----:R-:W-:Y:S02]  /*2560*/  SHF.L.U32 R0, R10, 0x1f, RZ ;  /* 0x0000001f0a007819 */ /* 0x002fe400000006ff */
[----:B------:R-:W-:Y:S02]  /*2570*/  LEA R4, R11, UR6, 0x4 ;  /* 0x000000060b047c11 */ /* 0x000fe4000f8e20ff */
[----:B--2-4-:R-:W1:Y:S02]  /*2580*/  SYNCS.PHASECHK.TRANS64.TRYWAIT P0, [R3+URZ+0x100], R0 ;  /* 0x00010000030075a7 */ /* 0x014e6400080011ff */
[----:B-1----:R-:W-:Y:S05]  /*2590*/  @!P0 BRA `(.L_x_40) ;  /* 0x00000058002c8947 */ /* 0x002fea0003800000 */
.L_x_134:
[----:B------:R-:W2:Y:S01]  /*25a0*/  LDS.128 R4, [R4+0x190] ;  /* 0x0001900004047984 */ /* 0x000ea20000000c00 */
[----:B------:R-:W-:Y:S01]  /*25b0*/  UISETP.GE.AND UP0, UPT, UR40, 0x1, UPT ;  /* 0x000000012800788c */ /* 0x000fe2000bf06270 */
[----:B------:R-:W-:Y:S01]  /*25c0*/  @!PT LDS RZ, [RZ] ;  /* 0x00000000fffff984 */ /* 0x000fe20000000800 */
[----:B------:R-:W-:Y:S01]  /*25d0*/  @!PT LDS RZ, [RZ] ;  /* 0x00000000fffff984 */ /* 0x000fe20000000800 */
[----:B------:R-:W-:Y:S01]  /*25e0*/  @!PT LDS RZ, [RZ] ;  /* 0x00000000fffff984 */ /* 0x000fe20000000800 */
[----:B------:R-:W-:Y:S01]  /*25f0*/  @!PT LDS RZ, [RZ] ;  /* 0x00000000fffff984 */ /* 0x000fe20000000800 */
[----:B------:R3:W-:Y:S06]  /*2600*/  MEMBAR.ALL.CTA ;  /* 0x0000000000007992 */ /* 0x0007ec0000008000 */
[----:B---3--:R-:W3:Y:S01]  /*2610*/  FENCE.VIEW.ASYNC.S ;  /* 0x00000000000073c6 */ /* 0x008ee20000000000 */
[----:B--2---:R-:W-:-:S13]  /*2620*/  LOP3.LUT P0, RZ, R6, 0x1, RZ, 0xc0, !PT ;  /* 0x0000000106ff7812 */ /* 0x004fda000780c0ff */
[----:B---3--:R-:W-:Y:S01]  /*2630*/  VOTEU.ANY UP1, P0 ;  /* 0x0000000000ff7886 */ /* 0x008fe20000020100 */
[----:B------:R-:W-:-:S13]  /*2640*/  PLOP3.LUT P0, PT, PT, PT, UP1, 0x80, 0x8 ;  /* 0x000000000008781c */ /* 0x000fda0003f0f018 */
[----:B-1----:R-:W-:Y:S02]  /*2650*/  @P0 LOP3.LUT R0, R5, 0xffff, RZ, 0xc0, !PT ;  /* 0x0000ffff05000812 */ /* 0x002fe400078ec0ff */
[----:B------:R-:W-:Y:S02]  /*2660*/  @P0 MOV R2, R4 ;  /* 0x0000000400020202 */ /* 0x000fe40000000f00 */
[----:B------:R-:W-:Y:S01]  /*2670*/  @P0 R2UR UR7, R0 ;  /* 0x00000000000702ca */ /* 0x000fe200000e0000 */
[----:B------:R-:W-:Y:S01]  /*2680*/  VIADD R0, R3, 0x110 ;  /* 0x0000011003007836 */ /* 0x000fe20000000000 */
[----:B------:R-:W-:Y:S02]  /*2690*/  @P0 SHF.R.U32.HI R4, RZ, 0x10, R5 ;  /* 0x00000010ff040819 */ /* 0x000fe40000011605 */
[----:B------:R-:W-:Y:S02]  /*26a0*/  @P0 R2UR UR8, R2 ;  /* 0x00000000020802ca */ /* 0x000fe400000e0000 */
[----:B------:R-:W-:-:S02]  /*26b0*/  PRMT R0, RZ, 0x654, R0 ;  /* 0x00000654ff007816 */ /* 0x000fc40000000000 */
[----:B------:R-:W-:Y:S02]  /*26c0*/  @P0 R2UR UR4, R4 ;  /* 0x00000000040402ca */ /* 0x000fe400000e0000 */
[----:B------:R1:W-:Y:S03]  /*26d0*/  SYNCS.ARRIVE.TRANS64.RED.A1T0 RZ, [R0+URZ], RZ ;  /* 0x000000ff00ff79a7 */ /* 0x0003e600081004ff */
[----:B------:R-:W-:-:S04]  /*26e0*/  @UP1 UMOV UR37, UR7 ;  /* 0x0000000700251c82 */ /* 0x000fc80008000000 */
[----:B------:R-:W-:-:S04]  /*26f0*/  @UP1 UMOV UR38, UR8 ;  /* 0x0000000800261c82 */ /* 0x000fc80008000000 */
[----:B------:R-:W-:Y:S01]  /*2700*/  @UP1 UMOV UR36, UR4 ;  /* 0x0000000400241c82 */ /* 0x000fe20008000000 */
[----:B------:R-:W-:Y:S05]  /*2710*/  BRA.U !UP0, `(.L_x_41) ;  /* 0x0000000108d47547 */ /* 0x000fea000b800000 */
[----:B------:R-:W2:Y:S01]  /*2720*/  LDCU.128 UR12, c[0x0][0xb10] ;  /* 0x00016200ff0c77ac */ /* 0x000ea20008000c00 */
[----:B------:R-:W3:Y:S01]  /*2730*/  LDCU UR29, c[0x0][0xb20] ;  /* 0x00016400ff1d77ac */ /* 0x000ee20008000800 */
[----:B------:R-:W4:Y:S01]  /*2740*/  LDCU UR20, c[0x0][0xb0c] ;  /* 0x00016180ff1477ac */ /* 0x000f220008000800 */
[----:B------:R-:W1:Y:S01]  /*2750*/  LDCU.64 UR10, c[0x0][0xb28] ;  /* 0x00016500ff0a77ac */ /* 0x000e620008000a00 */
[----:B------:R-:W-:Y:S02]  /*2760*/  UISETP.NE.AND UP3, UPT, UR40, 0x1, UPT ;  /* 0x000000012800788c */ /* 0x000fe4000bf65270 */
[----:B--2---:R-:W-:Y:S02]  /*2770*/  UIMAD.WIDE.U32 UR16, UR39, UR15, URZ ;  /* 0x0000000f271072a5 */ /* 0x004fe4000f8e00ff */
[----:B------:R-:W-:Y:S02]  /*2780*/  UIMAD.WIDE.U32 UR8, UR41, UR12, URZ ;  /* 0x0000000c290872a5 */ /* 0x000fe4000f8e00ff */
[----:B------:R-:W-:-:S02]  /*2790*/  UISETP.NE.AND UP0, UPT, UR14, 0x1, UPT ;  /* 0x000000010e00788c */ /* 0x000fc4000bf05270 */
[----:B------:R-:W-:Y:S01]  /*27a0*/  UIMAD.WIDE.U32 UR22, UR37, UR15, URZ ;  /* 0x0000000f251672a5 */ /* 0x000fe2000f8e00ff */
[----:B------:R-:W-:Y:S02]  /*27b0*/  UMOV UR16, UR17 ;  /* 0x0000001100107c82 */ /* 0x000fe40008000000 */
[----:B------:R-:W-:Y:S01]  /*27c0*/  UMOV UR8, UR9 ;  /* 0x0000000900087c82 */ /* 0x000fe20008000000 */
[----:B---3--:R-:W-:Y:S02]  /*27d0*/  USHF.R.U32.HI UR16, URZ, UR29, UR16 ;  /* 0x0000001dff107299 */ /* 0x008fe40008011610 */
[----:B----4-:R-:W-:Y:S02]  /*27e0*/  UISETP.NE.AND UP2, UPT, UR20, 0x1, UPT ;  /* 0x000000011400788c */ /* 0x010fe4000bf45270 */
[----:B------:R-:W-:Y:S02]  /*27f0*/  USHF.R.U32.HI UR8, URZ, UR13, UR8 ;  /* 0x0000000dff087299 */ /* 0x000fe40008011608 */
[----:B------:R-:W-:-:S02]  /*2800*/  USEL UR7, UR39, UR16, !UP0 ;  /* 0x0000001027077287 */ /* 0x000fc4000c000000 */
[----:B------:R-:W-:Y:S02]  /*2810*/  USEL UR8, UR41, UR8, !UP2 ;  /* 0x0000000829087287 */ /* 0x000fe4000d000000 */
[----:B-1----:R-:W-:Y:S01]  /*2820*/  UIMAD.WIDE.U32 UR16, UR7, UR10, URZ ;  /* 0x0000000a071072a5 */ /* 0x002fe2000f8e00ff */
[----:B------:R-:W-:Y:S01]  /*2830*/  UMOV UR4, UR23 ;  /* 0x0000001700047c82 */ /* 0x000fe20008000000 */
[----:B------:R-:W-:Y:S02]  /*2840*/  UIMAD.WIDE.U32 UR18, UR38, UR12, URZ ;  /* 0x0000000c261272a5 */ /* 0x000fe4000f8e00ff */
[----:B------:R-:W-:-:S03]  /*2850*/  UIMAD.WIDE.U32 UR22, UR8, UR10, URZ ;  /* 0x0000000a081672a5 */ /* 0x000fc6000f8e00ff */
[----:B------:R-:W-:Y:S01]  /*2860*/  UMOV UR16, UR17 ;  /* 0x0000001100107c82 */ /* 0x000fe20008000000 */
[----:B------:R-:W-:Y:S02]  /*2870*/  USHF.R.U32.HI UR4, URZ, UR29, UR4 ;  /* 0x0000001dff047299 */ /* 0x000fe40008011604 */
[----:B------:R-:W-:Y:S01]  /*2880*/  @UP3 USHF.R.U32.HI UR7, URZ, UR11, UR16 ;  /* 0x0000000bff073299 */ /* 0x000fe20008011610 */
[----:B------:R-:W-:Y:S01]  /*2890*/  UMOV UR18, UR19 ;  /* 0x0000001300127c82 */ /* 0x000fe20008000000 */
[----:B------:R-:W-:Y:S01]  /*28a0*/  UMOV UR22, UR23 ;  /* 0x0000001700167c82 */ /* 0x000fe20008000000 */
[----:B------:R-:W-:Y:S02]  /*28b0*/  USHF.R.U32.HI UR13, URZ, UR13, UR18 ;  /* 0x0000000dff0d7299 */ /* 0x000fe40008011612 */
[----:B------:R-:W-:Y:S02]  /*28c0*/  USEL UR4, UR37, UR4, !UP0 ;  /* 0x0000000425047287 */ /* 0x000fe4000c000000 */
[----:B------:R-:W-:-:S02]  /*28d0*/  @UP3 USHF.R.U32.HI UR8, URZ, UR11, UR22 ;  /* 0x0000000bff083299 */ /* 0x000fc40008011616 */
[----:B------:R-:W-:Y:S02]  /*28e0*/  UIMAD UR9, UR40, UR7, URZ ;  /* 0x00000007280972a4 */ /* 0x000fe4000f8e02ff */
[----:B------:R-:W-:Y:S02]  /*28f0*/  USEL UR7, UR38, UR13, !UP2 ;  /* 0x0000000d26077287 */ /* 0x000fe4000d000000 */
[----:B------:R-:W-:Y:S02]  /*2900*/  UIMAD UR12, UR40, UR8, URZ ;  /* 0x00000008280c72a4 */ /* 0x000fe4000f8e02ff */
[----:B------:R-:W-:Y:S02]  /*2910*/  UISETP.GE.AND UP0, UPT, UR4, UR9, UPT ;  /* 0x000000090400728c */ /* 0x000fe4000bf06270 */
[----:B------:R-:W-:Y:S02]  /*2920*/  UIMAD.WIDE.U32 UR16, UR4, UR10, URZ ;  /* 0x0000000a041072a5 */ /* 0x000fe4000f8e00ff */
[----:B------:R-:W-:-:S02]  /*2930*/  UISETP.GE.OR UP0, UPT, UR7, UR12, UP0 ;  /* 0x0000000c0700728c */ /* 0x000fc40008706670 */
        /* <DEDUP_REMOVED lines=19> */
.L_x_41:
[----:B------:R-:W2:Y:S02]  /*2a70*/  LDCU UR4, c[0x0][0xb30] ;  /* 0x00016600ff0477ac */ /* 0x000ea40008000800 */
[----:B--2---:R-:W-:-:S09]  /*2a80*/  UISETP.NE.AND UP0, UPT, UR4, 0x1, UPT ;  /* 0x000000010400788c */ /* 0x004fd2000bf05270 */
[----:B------:R-:W-:Y:S05]  /*2a90*/  BRA.U UP0, `(.L_x_42) ;  /* 0x0000000100447547 */ /* 0x000fea000b800000 */
[----:B------:R-:W2:Y:S01]  /*2aa0*/  LDCU.128 UR12, c[0x0][0xb10] ;  /* 0x00016200ff0c77ac */ /* 0x000ea20008000c00 */
[----:B------:R-:W3:Y:S01]  /*2ab0*/  LDCU UR16, c[0x0][0xb0c] ;  /* 0x00016180ff1077ac */ /* 0x000ee20008000800 */
[----:B------:R-:W4:Y:S01]  /*2ac0*/  LDCU UR17, c[0x0][0xb20] ;  /* 0x00016400ff1177ac */ /* 0x000f220008000800 */
[----:B--2---:R-:W-:Y:S02]  /*2ad0*/  UIMAD.WIDE.U32 UR10, UR38, UR12, URZ ;  /* 0x0000000c260a72a5 */ /* 0x004fe4000f8e00ff */
[----:B------:R-:W-:Y:S02]  /*2ae0*/  UIMAD.WIDE.U32 UR8, UR37, UR15, URZ ;  /* 0x0000000f250872a5 */ /* 0x000fe4000f8e00ff */
[----:B---3--:R-:W-:Y:S02]  /*2af0*/  UISETP.NE.AND UP2, UPT, UR16, 0x1, UPT ;  /* 0x000000011000788c */ /* 0x008fe4000bf45270 */
[----:B------:R-:W-:Y:S01]  /*2b00*/  UISETP.NE.AND UP0, UPT, UR14, 0x1, UPT ;  /* 0x000000010e00788c */ /* 0x000fe2000bf05270 */
[----:B------:R-:W-:-:S02]  /*2b10*/  UMOV UR7, UR11 ;  /* 0x0000000b00077c82 */ /* 0x000fc40008000000 */
[----:B------:R-:W-:Y:S01]  /*2b20*/  UMOV UR4, UR9 ;  /* 0x0000000900047c82 */ /* 0x000fe20008000000 */
[----:B------:R-:W-:Y:S02]  /*2b30*/  USHF.R.U32.HI UR7, URZ, UR13, UR7 ;  /* 0x0000000dff077299 */ /* 0x000fe40008011607 */
[----:B----4-:R-:W-:Y:S02]  /*2b40*/  USHF.R.U32.HI UR4, URZ, UR17, UR4 ;  /* 0x00000011ff047299 */ /* 0x010fe40008011604 */
[----:B------:R-:W-:Y:S02]  /*2b50*/  USEL UR7, UR38, UR7, !UP2 ;  /* 0x0000000726077287 */ /* 0x000fe4000d000000 */
[----:B------:R-:W-:-:S04]  /*2b60*/  USEL UR4, UR37, UR4, !UP0 ;  /* 0x0000000425047287 */ /* 0x000fc8000c000000 */
[----:B------:R-:W-:Y:S02]  /*2b70*/  UIADD3 UR8, UPT, UPT, UR7, -UR4, URZ ;  /* 0x8000000407087290 */ /* 0x000fe4000fffe0ff */
[----:B------:R-:W-:Y:S02]  /*2b80*/  UIADD3 UR4, UPT, UPT, -UR7, UR4, URZ ;  /* 0x0000000407047290 */ /* 0x000fe4000fffe1ff */
[----:B------:R-:W-:Y:S02]  /*2b90*/  UIMAD UR37, UR8, UR14, UR37 ;  /* 0x0000000e082572a4 */ /* 0x000fe4000f8e0225 */
[----:B------:R-:W-:-:S12]  /*2ba0*/  UIMAD UR38, UR4, UR16, UR38 ;  /* 0x00000010042672a4 */ /* 0x000fd8000f8e0226 */
.L_x_42:
[----:B------:R-:W-:Y:S01]  /*2bb0*/  VIADD R11, R11, 0x1 ;  /* 0x000000010b0b7836 */ /* 0x000fe20000000000 */
[----:B------:R-:W-:Y:S02]  /*2bc0*/  R2UR UR7, R59 ;  /* 0x000000003b0772ca */ /* 0x000fe400000e0000 */
[----:B------:R-:W-:Y:S02]  /*2bd0*/  R2UR UR4, R58 ;  /* 0x000000003a0472ca */ /* 0x000fe400000e0000 */
[C---:B------:R-:W-:Y:S02]  /*2be0*/  ISETP.NE.AND P0, PT, R11.reuse, 0x2, PT ;  /* 0x000000020b00780c */ /* 0x040fe40003f05270 */
[----:B------:R-:W-:Y:S02]  /*2bf0*/  PLOP3.LUT P1, PT, PT, PT, PT, 0x80, 0x8 ;  /* 0x000000000008781c */ /* 0x000fe40003f2f070 */
[----:B-1----:R-:W-:Y:S02]  /*2c00*/  SEL R0, RZ, 0x1, P0 ;  /* 0x00000001ff007807 */ /* 0x002fe40000000000 */
[----:B------:R-:W-:-:S02]  /*2c10*/  SEL R11, R11, RZ, P0 ;  /* 0x000000ff0b0b7207 */ /* 0x000fc40000000000 */
[----:B------:R-:W-:Y:S01]  /*2c20*/  LOP3.LUT R10, R10, R0, RZ, 0x3c, !PT ;  /* 0x000000000a0a7212 */ /* 0x000fe200078e3cff */
[----:B------:R-:W-:Y:S02]  /*2c30*/  UIADD3 UR29, UPT, UPT, UR38, UR7, URZ ;  /* 0x00000007261d7290 */ /* 0x000fe4000fffe0ff */
[----:B------:R-:W-:Y:S01]  /*2c40*/  UIADD3 UR32, UPT, UPT, UR37, UR4, URZ ;  /* 0x0000000425207290 */ /* 0x000fe2000fffe0ff */
[----:B------:R-:W-:Y:S11]  /*2c50*/  BRA.U UP1, `(.L_x_43) ;  /* 0xfffffff101187547 */ /* 0x000ff6000b83ffff */
[----:B------:R-:W-:Y:S01]  /*2c60*/  UIADD3 UR7, UPT, UPT, UR6, 0x60, URZ ;  /* 0x0000006006077890 */ /* 0x000fe2000fffe0ff */
[----:B------:R-:W-:-:S03]  /*2c70*/  SHF.L.U32 R2, R12, 0x1f, RZ ;  /* 0x0000001f0c027819 */ /* 0x000fc600000006ff */
[----:B------:R-:W-:-:S09]  /*2c80*/  ULEA UR4, UR5, UR7, 0x3 ;  /* 0x0000000705047291 */ /* 0x000fd2000f8e18ff */
[----:B------:R-:W1:Y:S02]  /*2c90*/  SYNCS.PHASECHK.TRANS64.TRYWAIT P0, [UR4], R2 ;  /* 0x00000002ff0075a7 */ /* 0x000e640008001104 */
[----:B-1----:R-:W-:Y:S05]  /*2ca0*/  @!P0 BRA `(.L_x_44) ;  /* 0x00000050007c8947 */ /* 0x002fea0003800000 */
.L_x_136:
[----:B------:R-:W-:-:S04]  /*2cb0*/  UIADD3 UR4, UPT, UPT, UR5, 0x1, URZ ;  /* 0x0000000105047890 */ /* 0x000fc8000fffe0ff */
[----:B------:R-:W-:-:S04]  /*2cc0*/  UISETP.NE.AND UP0, UPT, UR4, 0xc, UPT ;  /* 0x0000000c0400788c */ /* 0x000fc8000bf05270 */
[----:B------:R-:W-:Y:S02]  /*2cd0*/  USEL UR6, URZ, 0x1, UP0 ;  /* 0x00000001ff067887 */ /* 0x000fe40008000000 */
[----:B------:R-:W-:-:S04]  /*2ce0*/  USEL UR4, UR4, URZ, UP0 ;  /* 0x000000ff04047287 */ /* 0x000fc80008000000 */
[----:B------:R-:W-:Y:S01]  /*2cf0*/  ULEA UR5, UR4, UR7, 0x3 ;  /* 0x0000000704057291 */ /* 0x000fe2000f8e18ff */
[----:B-1----:R-:W-:-:S04]  /*2d00*/  LOP3.LUT R2, R12, UR6, RZ, 0x3c, !PT ;  /* 0x000000060c027c12 */ /* 0x002fc8000f8e3cff */
[----:B------:R-:W-:-:S04]  /*2d10*/  SHF.L.U32 R3, R2, 0x1f, RZ ;  /* 0x0000001f02037819 */ /* 0x000fc800000006ff */
[----:B------:R-:W1:Y:S02]  /*2d20*/  SYNCS.PHASECHK.TRANS64.TRYWAIT P0, [UR5], R3 ;  /* 0x00000003ff0075a7 */ /* 0x000e640008001105 */
[----:B-1----:R-:W-:Y:S05]  /*2d30*/  @!P0 BRA `(.L_x_45) ;  /* 0x0000005000708947 */ /* 0x002fea0003800000 */
.L_x_138:
[----:B------:R-:W-:-:S04]  /*2d40*/  UIADD3 UR4, UPT, UPT, UR4, 0x1, URZ ;  /* 0x0000000104047890 */ /* 0x000fc8000fffe0ff */
[----:B------:R-:W-:-:S04]  /*2d50*/  UISETP.NE.AND UP0, UPT, UR4, 0xc, UPT ;  /* 0x0000000c0400788c */ /* 0x000fc8000bf05270 */
[----:B------:R-:W-:Y:S02]  /*2d60*/  USEL UR6, URZ, 0x1, UP0 ;  /* 0x00000001ff067887 */ /* 0x000fe40008000000 */
[----:B------:R-:W-:-:S04]  /*2d70*/  USEL UR4, UR4, URZ, UP0 ;  /* 0x000000ff04047287 */ /* 0x000fc80008000000 */
[----:B------:R-:W-:Y:S01]  /*2d80*/  ULEA UR5, UR4, UR7, 0x3 ;  /* 0x0000000704057291 */ /* 0x000fe2000f8e18ff */
[----:B------:R-:W-:-:S04]  /*2d90*/  LOP3.LUT R2, R2, UR6, RZ, 0x3c, !PT ;  /* 0x0000000602027c12 */ /* 0x000fc8000f8e3cff */
[----:B-1----:R-:W-:-:S04]  /*2da0*/  SHF.L.U32 R3, R2, 0x1f, RZ ;  /* 0x0000001f02037819 */ /* 0x002fc800000006ff */
[----:B------:R-:W1:Y:S02]  /*2db0*/  SYNCS.PHASECHK.TRANS64.TRYWAIT P0, [UR5], R3 ;  /* 0x00000003ff0075a7 */ /* 0x000e640008001105 */
[----:B-1----:R-:W-:Y:S05]  /*2dc0*/  @!P0 BRA `(.L_x_46) ;  /* 0x0000005000648947 */ /* 0x002fea0003800000 */
.L_x_140:
        /* <DEDUP_REMOVED lines=9> */
.L_x_142:
        /* <DEDUP_REMOVED lines=9> */
.L_x_144:
        /* <DEDUP_REMOVED lines=9> */
.L_x_146:
        /* <DEDUP_REMOVED lines=9> */
.L_x_148:
        /* <DEDUP_REMOVED lines=9> */
.L_x_150:
        /* <DEDUP_REMOVED lines=9> */
.L_x_152:
        /* <DEDUP_REMOVED lines=9> */
.L_x_154:
        /* <DEDUP_REMOVED lines=9> */
.L_x_156:
[----:B------:R-:W-:-:S04]  /*3250*/  UIADD3 UR4, UPT, UPT, UR4, 0x1, URZ ;  /* 0x0000000104047890 */ /* 0x000fc8000fffe0ff */
[----:B------:R-:W-:-:S04]  /*3260*/  UISETP.NE.AND UP0, UPT, UR4, 0xc, UPT ;  /* 0x0000000c0400788c */ /* 0x000fc8000bf05270 */
[----:B------:R-:W-:Y:S02]  /*3270*/  USEL UR5, URZ, 0x1, UP0 ;  /* 0x00000001ff057887 */ /* 0x000fe40008000000 */
[----:B------:R-:W-:-:S04]  /*3280*/  USEL UR4, UR4, URZ, UP0 ;  /* 0x000000ff04047287 */ /* 0x000fc80008000000 */
[----:B------:R-:W-:Y:S01]  /*3290*/  ULEA UR4, UR4, UR7, 0x3 ;  /* 0x0000000704047291 */ /* 0x000fe2000f8e18ff */
[----:B------:R-:W-:-:S04]  /*32a0*/  LOP3.LUT R2, R2, UR5, RZ, 0x3c, !PT ;  /* 0x0000000502027c12 */ /* 0x000fc8000f8e3cff */
[----:B------:R-:W-:Y:S01]  /*32b0*/  SHF.L.U32 R2, R2, 0x1f, RZ ;  /* 0x0000001f02027819 */ /* 0x000fe200000006ff */
[----:B-1----:R-:W-:-:S07]  /*32c0*/  IMAD.U32 R0, RZ, RZ, UR4 ;  /* 0x00000004ff007e24 */ /* 0x002fce000f8e00ff */
.L_x_55:
[----:B-1----:R1:W2:Y:S02]  /*32d0*/  SYNCS.PHASECHK.TRANS64.TRYWAIT P0, [R0+URZ], R2 ;  /* 0x00000002000075a7 */ /* 0x0022a400080011ff */
[----:B--2---:R-:W-:Y:S05]  /*32e0*/  @!P0 NANOSLEEP.SYNCS 0x989680 ;  /* 0x009896800000895d */ /* 0x004fea0003900000 */
[----:B------:R-:W2:Y:S02]  /*32f0*/  @!P0 SYNCS.PHASECHK.TRANS64 P0, [R0+URZ], R2 ;  /* 0x00000002000085a7 */ /* 0x000ea400080010ff */
[----:B--2---:R-:W-:Y:S05]  /*3300*/  @P0 EXIT ;  /* 0x000000000000094d */ /* 0x004fea0003800000 */
[----:B------:R-:W-:Y:S05]  /*3310*/  BRA `(.L_x_55) ;  /* 0xfffffffc00ec7947 */ /* 0x000fea000383ffff */
.L_x_23:
[----:B------:R-:W-:-:S04]  /*3320*/  UISETP.NE.AND UP0, UPT, UR54, URZ, UPT ;  /* 0x000000ff3600728c */ /* 0x000fc8000bf05270 */
[----:B------:R-:W-:-:S09]  /*3330*/  UISETP.NE.OR UP0, UPT, UR20, 0x1, UP0 ;  /* 0x000000011400788c */ /* 0x000fd20008705670 */
[----:B------:R-:W-:Y:S05]  /*3340*/  BRA.U UP0, `(.L_x_56) ;  /* 0x0000000500487547 */ /* 0x000fea000b800000 */
[----:B------:R-:W-:Y:S01]  /*3350*/  ISETP.GE.U32.AND P2, PT, R0, 0x10, PT ;  /* 0x000000100000780c */ /* 0x000fe20003f46070 */
[----:B------:R-:W-:Y:S01]  /*3360*/  IMAD.MOV.U32 R12, RZ, RZ, 0x1 ;  /* 0x00000001ff0c7424 */ /* 0x000fe200078e00ff */
[----:B------:R-:W-:Y:S02]  /*3370*/  CS2R R10, SRZ ;  /* 0x00000000000a7805 */ /* 0x000fe4000001ff00 */
[----:B------:R-:W-:Y:S01]  /*3380*/  CS2R R8, SRZ ;  /* 0x0000000000087805 */ /* 0x000fe2000001ff00 */
[----:B------:R-:W-:Y:S01]  /*3390*/  UMOV UR6, 0x400 ;  /* 0x0000040000067882 */ /* 0x000fe20000000000 */
[----:B------:R-:W-:Y:S01]  /*33a0*/  UMOV UR5, URZ ;  /* 0x000000ff00057c82 */ /* 0x000fe20008000000 */
[----:B------:R-:W-:-:S12]  /*33b0*/  ULEA UR6, UR54, UR6, 0x18 ;  /* 0x0000000636067291 */ /* 0x000fd8000f8ec0ff */
.L_x_60:
[----:B------:R-:W-:Y:S02]  /*33c0*/  LEA R2, R8, UR6, 0x3 ;  /* 0x0000000608027c11 */ /* 0x000fe4000f8e18ff */
[----:B------:R-:W-:-:S03]  /*33d0*/  SHF.L.U32 R4, R9, 0x1f, RZ ;  /* 0x0000001f09047819 */ /* 0x000fc600000006ff */
[----:B------:R-:W-:Y:S01]  /*33e0*/  VIADD R5, R2, 0x170 ;  /* 0x0000017002057836 */ /* 0x000fe20000000000 */
[----:B------:R-:W1:Y:S02]  /*33f0*/  SYNCS.PHASECHK.TRANS64.TRYWAIT P0, [R2+URZ+0x160], R4 ;  /* 0x00016004020075a7 */ /* 0x000e6400080011ff */
[----:B-1----:R-:W-:Y:S05]  /*3400*/  @!P0 BRA `(.L_x_57) ;  /* 0x0000004c00ac8947 */ /* 0x002fea0003800000 */
.L_x_157:
[----:B------:R-:W-:Y:S01]  /*3410*/  ULEA UR4, UR5, UR6, 0x3 ;  /* 0x0000000605047291 */ /* 0x000fe2000f8e18ff */
[----:B-1----:R-:W-:Y:S01]  /*3420*/  PRMT R2, RZ, 0x654, R5 ;  /* 0x00000654ff027816 */ /* 0x002fe20000000005 */
[----:B------:R-:W-:Y:S01]  /*3430*/  @!P2 IMAD.MOV.U32 R4, RZ, RZ, 0x10 ;  /* 0x00000010ff04a424 */ /* 0x000fe200078e00ff */
[----:B------:R-:W-:Y:S01]  /*3440*/  SHF.L.U32 R5, R12, 0x1f, RZ ;  /* 0x0000001f0c057819 */ /* 0x000fe200000006ff */
[----:B------:R-:W-:Y:S01]  /*3450*/  UIADD3 UR7, UPT, UPT, UR4, 0x100, URZ ;  /* 0x0000010004077890 */ /* 0x000fe2000fffe0ff */
[----:B------:R1:W-:Y:S05]  /*3460*/  SYNCS.ARRIVE.TRANS64.RED.A1T0 RZ, [R2+URZ], RZ ;  /* 0x000000ff02ff79a7 */ /* 0x0003ea00081004ff */
[----:B------:R-:W-:Y:S01]  /*3470*/  IMAD.U32 R6, RZ, RZ, UR7 ;  /* 0x00000007ff067e24 */ /* 0x000fe2000f8e00ff */
[----:B------:R-:W2:Y:S04]  /*3480*/  SYNCS.PHASECHK.TRANS64.TRYWAIT P0, [UR4+0x110], R5 ;  /* 0x00011005ff0075a7 */ /* 0x000ea80008001104 */
[----:B------:R-:W-:Y:S01]  /*3490*/  PRMT R6, R0, 0x654, R6 ;  /* 0x0000065400067816 */ /* 0x000fe20000000006 */
[----:B-12---:R-:W-:Y:S06]  /*34a0*/  @!P0 BRA `(.L_x_58) ;  /* 0x0000004c00988947 */ /* 0x006fec0003800000 */
.L_x_159:
[----:B------:R-:W-:Y:S01]  /*34b0*/  ULEA UR8, UR5, UR6, 0x4 ;  /* 0x0000000605087291 */ /* 0x000fe2000f8e20ff */
[----:B------:R-:W-:Y:S01]  /*34c0*/  SEL R3, R6, R3, !P2 ;  /* 0x0000000306037207 */ /* 0x000fe20005000000 */
[----:B------:R-:W-:Y:S01]  /*34d0*/  UIADD3 UR9, UPT, UPT, UR4, 0x100, URZ ;  /* 0x0000010004097890 */ /* 0x000fe2000fffe0ff */
[----:B-1----:R-:W-:Y:S01]  /*34e0*/  LEA R2, R11, UR6, 0x3 ;  /* 0x000000060b027c11 */ /* 0x002fe2000f8e18ff */
[----:B------:R-:W-:Y:S01]  /*34f0*/  UIADD3 UR8, UPT, UPT, UR8, 0x190, URZ ;  /* 0x0000019008087890 */ /* 0x000fe2000fffe0ff */
[----:B------:R1:W-:Y:S01]  /*3500*/  @!P2 SYNCS.ARRIVE.TRANS64.RED RZ, [R3+URZ], R4 ;  /* 0x0000000403ffa9a7 */ /* 0x0003e200080004ff */
[----:B------:R-:W-:Y:S01]  /*3510*/  UIADD3 UR4, UPT, UPT, UR5, 0x1, URZ ;  /* 0x0000000105047890 */ /* 0x000fe2000fffe0ff */
[----:B------:R-:W-:-:S03]  /*3520*/  VIADD R8, R8, 0x1 ;  /* 0x0000000108087836 */ /* 0x000fc60000000000 */
[----:B------:R-:W-:Y:S02]  /*3530*/  UISETP.NE.AND UP0, UPT, UR4, 0x2, UPT ;  /* 0x000000020400788c */ /* 0x000fe4000bf05270 */
[----:B------:R-:W-:Y:S01]  /*3540*/  ISETP.NE.AND P0, PT, R8, 0x2, PT ;  /* 0x000000020800780c */ /* 0x000fe20003f05270 */
[----:B------:R-:W-:Y:S06]  /*3550*/  UGETNEXTWORKID.BROADCAST [UR8], [UR9] ;  /* 0x00000000080073ca */ /* 0x000fec0008000100 */
[----:B------:R-:W-:Y:S02]  /*3560*/  USEL UR7, URZ, 0x1, UP0 ;  /* 0x00000001ff077887 */ /* 0x000fe40008000000 */
[----:B------:R-:W-:-:S04]  /*3570*/  USEL UR5, UR4, URZ, UP0 ;  /* 0x000000ff04057287 */ /* 0x000fc80008000000 */
[----:B------:R-:W-:Y:S02]  /*3580*/  LOP3.LUT R12, R12, UR7, RZ, 0x3c, !PT ;  /* 0x000000070c0c7c12 */ /* 0x000fe4000f8e3cff */
[----:B-1----:R-:W-:-:S04]  /*3590*/  SHF.L.U32 R4, R10, 0x1f, RZ ;  /* 0x0000001f0a047819 */ /* 0x002fc800000006ff */
[----:B------:R-:W1:Y:S02]  /*35a0*/  SYNCS.PHASECHK.TRANS64.TRYWAIT P1, [R2+URZ+0x100], R4 ;  /* 0x00010004020075a7 */ /* 0x000e6400080211ff */
[----:B-1----:R-:W-:Y:S05]  /*35b0*/  @!P1 BRA `(.L_x_59) ;  /* 0x0000004c006c9947 */ /* 0x002fea0003800000 */
.L_x_160:
[C---:B-1----:R-:W-:Y:S01]  /*35c0*/  LEA R4, R11.reuse, UR6, 0x4 ;  /* 0x000000060b047c11 */ /* 0x042fe2000f8e20ff */
[----:B------:R-:W-:Y:S01]  /*35d0*/  VIADD R2, R2, 0x110 ;  /* 0x0000011002027836 */ /* 0x000fe20000000000 */
[----:B------:R-:W-:Y:S01]  /*35e0*/  SEL R8, R8, RZ, P0 ;  /* 0x000000ff08087207 */ /* 0x000fe20000000000 */
[----:B------:R-:W-:-:S03]  /*35f0*/  VIADD R11, R11, 0x1 ;  /* 0x000000010b0b7836 */ /* 0x000fc60000000000 */
[----:B------:R-:W1:Y:S01]  /*3600*/  LDS.128 R4, [R4+0x190] ;  /* 0x0001900004047984 */ /* 0x000e620000000c00 */
[----:B------:R-:W-:Y:S02]  /*3610*/  PRMT R2, RZ, 0x654, R2 ;  /* 0x00000654ff027816 */ /* 0x000fe40000000002 */
[C---:B------:R-:W-:Y:S01]  /*3620*/  ISETP.NE.AND P1, PT, R11.reuse, 0x2, PT ;  /* 0x000000020b00780c */ /* 0x040fe20003f25270 */
[----:B------:R-:W-:Y:S01]  /*3630*/  @!PT LDS RZ, [RZ] ;  /* 0x00000000fffff984 */ /* 0x000fe20000000800 */
[----:B------:R-:W-:Y:S01]  /*3640*/  @!PT LDS RZ, [RZ] ;  /* 0x00000000fffff984 */ /* 0x000fe20000000800 */
[----:B------:R-:W-:Y:S01]  /*3650*/  @!PT LDS RZ, [RZ] ;  /* 0x00000000fffff984 */ /* 0x000fe20000000800 */
[----:B------:R-:W-:Y:S01]  /*3660*/  @!PT LDS RZ, [RZ] ;  /* 0x00000000fffff984 */ /* 0x000fe20000000800 */
[----:B------:R2:W-:Y:S06]  /*3670*/  MEMBAR.ALL.CTA ;  /* 0x0000000000007992 */ /* 0x0005ec0000008000 */
[----:B--2---:R-:W2:Y:S01]  /*3680*/  FENCE.VIEW.ASYNC.S ;  /* 0x00000000000073c6 */ /* 0x004ea20000000000 */
[----:B------:R-:W-:Y:S01]  /*3690*/  SEL R11, R11, RZ, P1 ;  /* 0x000000ff0b0b7207 */ /* 0x000fe20000800000 */
[----:B--2---:R2:W-:Y:S01]  /*36a0*/  SYNCS.ARRIVE.TRANS64.RED.A1T0 RZ, [R2+URZ], RZ ;  /* 0x000000ff02ff79a7 */ /* 0x0045e200081004ff */
[----:B-1----:R-:W-:-:S02]  /*36b0*/  LOP3.LUT P3, RZ, R6, 0x1, RZ, 0xc0, !PT ;  /* 0x0000000106ff7812 */ /* 0x002fc4000786c0ff */
[----:B------:R-:W-:-:S04]  /*36c0*/  SEL R4, RZ, 0x1, P1 ;  /* 0x00000001ff047807 */ /* 0x000fc80000800000 */
[----:B------:R-:W-:Y:S02]  /*36d0*/  LOP3.LUT R10, R10, R4, RZ, 0x3c, !PT ;  /* 0x000000040a0a7212 */ /* 0x000fe400078e3cff */
[----:B--2---:R-:W-:-:S04]  /*36e0*/  SEL R2, RZ, 0x1, P0 ;  /* 0x00000001ff027807 */ /* 0x004fc80000000000 */
[----:B------:R-:W-:Y:S01]  /*36f0*/  LOP3.LUT R9, R9, R2, RZ, 0x3c, !PT ;  /* 0x0000000209097212 */ /* 0x000fe200078e3cff */
[----:B------:R-:W-:Y:S06]  /*3700*/  @P3 BRA `(.L_x_60) ;  /* 0xfffffffc002c3947 */ /* 0x000fec000383ffff */
[----:B------:R-:W-:Y:S01]  /*3710*/  ULEA UR4, UR5, UR6, 0x3 ;  /* 0x0000000605047291 */ /* 0x000fe2000f8e18ff */
[----:B------:R-:W-:-:S08]  /*3720*/  SHF.L.U32 R2, R12, 0x1f, RZ ;  /* 0x0000001f0c027819 */ /* 0x000fd000000006ff */
[----:B------:R-:W1:Y:S02]  /*3730*/  SYNCS.PHASECHK.TRANS64 P0, [UR4+0x110], R2 ;  /* 0x00011002ff0075a7 */ /* 0x000e640008001004 */
[----:B-1----:R-:W-:Y:S05]  /*3740*/  @P0 BRA `(.L_x_61) ;  /* 0x0000000000080947 */ /* 0x002fea0003800000 */
[----:B------:R-:W1:Y:S02]  /*3750*/  SYNCS.PHASECHK.TRANS64.TRYWAIT P0, [UR4+0x110], R2 ;  /* 0x00011002ff0075a7 */ /* 0x000e640008001104 */
[----:B-1----:R-:W-:Y:S05]  /*3760*/  @!P0 BRA `(.L_x_62) ;  /* 0x0000004c00148947 */ /* 0x002fea0003800000 */
.L_x_61:
[----:B------:R-:W-:-:S04]  /*3770*/  UIADD3 UR7, UPT, UPT, UR5, 0x1, URZ ;  /* 0x0000000105077890 */ /* 0x000fc8000fffe0ff */
[----:B------:R-:W-:-:S04]  /*3780*/  UISETP.NE.AND UP0, UPT, UR7, 0x2, UPT ;  /* 0x000000020700788c */ /* 0x000fc8000bf05270 */
[----:B------:R-:W-:Y:S02]  /*3790*/  USEL UR8, URZ, 0x1, UP0 ;  /* 0x00000001ff087887 */ /* 0x000fe40008000000 */
[----:B------:R-:W-:-:S04]  /*37a0*/  USEL UR7, UR7, URZ, UP0 ;  /* 0x000000ff07077287 */ /* 0x000fc80008000000 */
[----:B------:R-:W-:Y:S01]  /*37b0*/  ULEA UR7, UR7, UR6, 0x3 ;  /* 0x0000000607077291 */ /* 0x000fe2000f8e18ff */
[----:B-1----:R-:W-:-:S04]  /*37c0*/  LOP3.LUT R2, R12, UR8, RZ, 0x3c, !PT ;  /* 0x000000080c027c12 */ /* 0x002fc8000f8e3cff */
[----:B------:R-:W-:-:S04]  /*37d0*/  SHF.L.U32 R0, R2, 0x1f, RZ ;  /* 0x0000001f02007819 */ /* 0x000fc800000006ff */
[----:B------:R-:W1:Y:S02]  /*37e0*/  SYNCS.PHASECHK.TRANS64 P0, [UR7+0x110], R0 ;  /* 0x00011000ff0075a7 */ /* 0x000e640008001007 */
[----:B-1----:R-:W-:Y:S05]  /*37f0*/  @P0 EXIT ;  /* 0x000000000000094d */ /* 0x002fea0003800000 */
[----:B------:R-:W-:Y:S02]  /*3800*/  SHF.L.U32 R2, R2, 0x1f, RZ ;  /* 0x0000001f02027819 */ /* 0x000fe400000006ff */
[----:B------:R-:W-:-:S07]  /*3810*/  MOV R0, UR7 ;  /* 0x0000000700007c02 */ /* 0x000fce0008000f00 */
.L_x_63:
[----:B-1----:R1:W2:Y:S02]  /*3820*/  SYNCS.PHASECHK.TRANS64.TRYWAIT P0, [R0+URZ+0x110], R2 ;  /* 0x00011002000075a7 */ /* 0x0022a400080011ff */
[----:B--2---:R-:W-:Y:S05]  /*3830*/  @!P0 NANOSLEEP.SYNCS 0x989680 ;  /* 0x009896800000895d */ /* 0x004fea0003900000 */
[----:B------:R-:W2:Y:S02]  /*3840*/  @!P0 SYNCS.PHASECHK.TRANS64 P0, [R0+URZ+0x110], R2 ;  /* 0x00011002000085a7 */ /* 0x000ea400080010ff */
[----:B--2---:R-:W-:Y:S05]  /*3850*/  @P0 EXIT ;  /* 0x000000000000094d */ /* 0x004fea0003800000 */
[----:B------:R-:W-:Y:S05]  /*3860*/  BRA `(.L_x_63) ;  /* 0xfffffffc00ec7947 */ /* 0x000fea000383ffff */
.L_x_56:
[----:B------:R-:W-:Y:S05]  /*3870*/  BRA.U UP4, `(.L_x_64) ;  /* 0x0000000d04d47547 */ /* 0x000fea000b800000 */
[----:B------:R-:W-:Y:S01]  /*3880*/  UMOV UR4, 0x40 ;  /* 0x0000004000047882 */ /* 0x000fe20000000000 */
[----:B------:R-:W-:Y:S01]  /*3890*/  NOP ;  /* 0x0000000000007918 */ /* 0x000fe20000000000 */
[----:B------:R-:W-:Y:S01]  /*38a0*/  ULEA UR5, UR54, UR4, 0x18 ;  /* 0x0000000436057291 */ /* 0x000fe2000f8ec0ff */
[----:B------:R-:W-:Y:S02]  /*38b0*/  UMOV UR6, 0x400 ;  /* 0x0000040000067882 */ /* 0x000fe40000000000 */
[----:B------:R-:W-:-:S06]  /*38c0*/  ULEA UR6, UR54, UR6, 0x18 ;  /* 0x0000000636067291 */ /* 0x000fcc000f8ec0ff */
[----:B------:R-:W1:Y:S02]  /*38d0*/  LDS.U8 R0, [UR5+0x1c] ;  /* 0x00001c05ff007984 */ /* 0x000e640008000000 */
[----:B-1----:R-:W-:-:S13]  /*38e0*/  ISETP.NE.AND P0, PT, R0, RZ, PT ;  /* 0x000000ff0000720c */ /* 0x002fda0003f05270 */
[----:B------:R-:W-:Y:S05]  /*38f0*/  @P0 BRA `(.L_x_65) ;  /* 0x0000000000580947 */ /* 0x000fea0003800000 */
[----:B------:R-:W-:-:S13]  /*3900*/  ELECT P0, URZ, PT ;  /* 0x0000000000ff782f */ /* 0x000fda0003800000 */
[----:B------:R-:W-:Y:S05]  /*3910*/  @!P0 BRA `(.L_x_66) ;  /* 0x0000000000608947 */ /* 0x000fea0003800000 */
[----:B------:R-:W-:Y:S01]  /*3920*/  UMOV UR4, 0x10 ;  /* 0x0000001000047882 */ /* 0x000fe20000000000 */
[----:B------:R-:W-:Y:S01]  /*3930*/  HFMA2 R0, -RZ, RZ, 0, 5.9604644775390625e-08 ;  /* 0x00000001ff007431 */ /* 0x000fe200000001ff */
[----:B------:R-:W-:-:S03]  /*3940*/  MOV R3, 0xffff ;  /* 0x0000ffff00037802 */ /* 0x000fc60000000f00 */
[----:B------:R-:W-:Y:S04]  /*3950*/  DEPBAR.LE SB1, 0x36 ;  /* 0x00009d800000791a */ /* 0x000fe80000000000 */
[----:B------:R-:W1:Y:S02]  /*3960*/  UTCATOMSWS.FIND_AND_SET.ALIGN UP0, UR4, UR4 ;  /* 0x00000004000475e3 */ /* 0x000e640008000800 */
[----:B-1----:R-:W-:Y:S01]  /*3970*/  MOV R4, UR4 ;  /* 0x0000000400047c02 */ /* 0x002fe20008000f00 */
[----:B------:R-:W-:Y:S06]  /*3980*/  BRA.U UP0, `(.L_x_67) ;  /* 0x0000000100187547 */ /* 0x000fec000b800000 */
.L_x_68:
[----:B------:R-:W-:Y:S05]  /*3990*/  NANOSLEEP 0x64 ;  /* 0x000000640000795d */ /* 0x000fea0003800000 */
[----:B------:R-:W-:-:S05]  /*39a0*/  UMOV UR4, 0x10 ;  /* 0x0000001000047882 */ /* 0x000fca0000000000 */
[----:B------:R-:W-:Y:S04]  /*39b0*/  DEPBAR.LE SB1, 0x36 ;  /* 0x00009d800000791a */ /* 0x000fe80000000000 */
[----:B------:R-:W1:Y:S02]  /*39c0*/  UTCATOMSWS.FIND_AND_SET.ALIGN UP0, UR4, UR4 ;  /* 0x00000004000475e3 */ /* 0x000e640008000800 */
[----:B-1----:R-:W-:Y:S01]  /*39d0*/  MOV R4, UR4 ;  /* 0x0000000400047c02 */ /* 0x002fe20008000f00 */
[----:B------:R-:W-:Y:S05]  /*39e0*/  BRA.U !UP0, `(.L_x_68) ;  /* 0xfffffffd08e87547 */ /* 0x000fea000b83ffff */
.L_x_67:
[-C--:B------:R-:W-:Y:S02]  /*39f0*/  SHF.L.U32 R3, R3, R4.reuse, RZ ;  /* 0x0000000403037219 */ /* 0x080fe400000006ff */
[----:B------:R-:W-:Y:S01]  /*3a00*/  SHF.L.U32 R0, R0, R4, RZ ;  /* 0x0000000400007219 */ /* 0x000fe200000006ff */
[----:B------:R-:W-:Y:S02]  /*3a10*/  IMAD.SHL.U32 R4, R4, 0x20, RZ ;  /* 0x0000002004047824 */ /* 0x000fe400078e00ff */
[----:B------:R1:W-:Y:S04]  /*3a20*/  ATOMS.OR RZ, [UR5+0x14], R3 ;  /* 0x00001403ffff798c */ /* 0x0003e8000b000005 */
[----:B------:R1:W-:Y:S04]  /*3a30*/  ATOMS.OR RZ, [UR5+0x18], R0 ;  /* 0x00001800ffff798c */ /* 0x0003e8000b000005 */
[----:B------:R1:W-:Y:S01]  /*3a40*/  STS [UR6+0x1b0], R4 ;  /* 0x0001b004ff007988 */ /* 0x0003e20008000806 */
[----:B------:R-:W-:Y:S05]  /*3a50*/  BRA `(.L_x_66) ;  /* 0x0000000000107947 */ /* 0x000fea0003800000 */
.L_x_65:
[----:B------:R-:W-:Y:S02]  /*3a60*/  MOV R0, 0xffffffff ;  /* 0xffffffff00007802 */ /* 0x000fe40000000f00 */
[----:B------:R-:W-:-:S03]  /*3a70*/  MOV R4, 0x3aa0 ;  /* 0x00003aa000047802 */ /* 0x000fc60000000f00 */
[----:B------:R1:W-:Y:S04]  /*3a80*/  STS [UR6+0x1b0], R0 ;  /* 0x0001b000ff007988 */ /* 0x0003e80008000806 */
[----:B-1---5:R-:W-:Y:S05]  /*3a90*/  CALL.REL.NOINC `($__internal_1_$__cuda_sm10x_tcgen05_guardrail_trap_phase_invalid_during_alloc) ;  /* 0x0000004c00ec7944 */ /* 0x022fea0003c00000 */
.L_x_66:
[----:B------:R-:W-:Y:S05]  /*3aa0*/  WARPSYNC.ALL ;  /* 0x0000000000007948 */ /* 0x000fea0003800000 */
[----:B------:R-:W2:Y:S01]  /*3ab0*/  S2UR UR4, SR_CgaCtaId ;  /* 0x00000000000479c3 */ /* 0x000ea20000008800 */
[----:B------:R-:W-:Y:S01]  /*3ac0*/  UMOV UR26, 0x400 ;  /* 0x00000400001a7882 */ /* 0x000fe20000000000 */
[----:B------:R-:W-:-:S06]  /*3ad0*/  NOP ;  /* 0x0000000000007918 */ /* 0x000fcc0000000000 */
[----:B------:R-:W-:Y:S06]  /*3ae0*/  BAR.ARV 0x6, 0xa0 ;  /* 0x0182800000007b1d */ /* 0x000fec0000002000 */
[----:B------:R-:W3:Y:S01]  /*3af0*/  LDCU UR5, c[0x0][0x38c] ;  /* 0x00007180ff0577ac */ /* 0x000ee20008000800 */
[----:B------:R-:W-:Y:S01]  /*3b00*/  LOP3.LUT R2, R2, 0xffff, RZ, 0xc0, !PT ;  /* 0x0000ffff02027812 */ /* 0x000fe200078ec0ff */
[----:B------:R-:W-:Y:S01]  /*3b10*/  IMAD.MOV.U32 R11, RZ, RZ, 0x1 ;  /* 0x00000001ff0b7424 */ /* 0x000fe200078e00ff */
[----:B------:R-:W-:Y:S01]  /*3b20*/  CS2R R8, SRZ ;  /* 0x0000000000087805 */ /* 0x000fe2000001ff00 */
[----:B------:R-:W4:Y:S01]  /*3b30*/  LDCU UR7, c[0x0][0x38c] ;  /* 0x00007180ff0777ac */ /* 0x000f220008000800 */
[----:B------:R-:W-:Y:S01]  /*3b40*/  R2UR UR27, R2 ;  /* 0x00000000021b72ca */ /* 0x000fe200000e0000 */
[----:B------:R-:W-:Y:S01]  /*3b50*/  IMAD.MOV.U32 R10, RZ, RZ, RZ ;  /* 0x000000ffff0a7224 */ /* 0x000fe200078e00ff */
[----:B------:R-:W-:Y:S01]  /*3b60*/  UMOV UR30, URZ ;  /* 0x000000ff001e7c82 */ /* 0x000fe20008000000 */
[----:B------:R-:W-:Y:S01]  /*3b70*/  UMOV UR24, URZ ;  /* 0x000000ff00187c82 */ /* 0x000fe20008000000 */
[----:B--2---:R-:W-:Y:S01]  /*3b80*/  ULEA UR26, UR4, UR26, 0x18 ;  /* 0x0000001a041a7291 */ /* 0x004fe2000f8ec0ff */
[----:B------:R-:W-:Y:S01]  /*3b90*/  UMOV UR38, 0x0 ;  /* 0x0000000000267882 */ /* 0x000fe20000000000 */
[----:B------:R-:W-:-:S02]  /*3ba0*/  UMOV UR39, 0x4100910 ;  /* 0x0410091000277882 */ /* 0x000fc40000000000 */
[----:B------:R-:W-:Y:S02]  /*3bb0*/  UIADD3 UR4, UPT, UPT, UR26, 0x6800, URZ ;  /* 0x000068001a047890 */ /* 0x000fe4000fffe0ff */
[----:B------:R-:W-:Y:S02]  /*3bc0*/  UIADD3 UR6, UPT, UPT, UR26, 0x1e800, URZ ;  /* 0x0001e8001a067890 */ /* 0x000fe4000fffe0ff */
[----:B---3--:R-:W-:Y:S01]  /*3bd0*/  UIADD3 UR5, UPT, UPT, UR5, 0x1f, URZ ;  /* 0x0000001f05057890 */ /* 0x008fe2000fffe0ff */
[----:B-1----:R-:W1:Y:S01]  /*3be0*/  LDS R0, [UR26+0x1b0] ;  /* 0x0001b01aff007984 */ /* 0x002e620008000800 */
[----:B------:R-:W-:Y:S01]  /*3bf0*/  UMOV UR36, 0x0 ;  /* 0x0000000000247882 */ /* 0x000fe20000000000 */
[----:B------:R-:W-:Y:S01]  /*3c00*/  UMOV UR37, 0x4100910 ;  /* 0x0410091000257882 */ /* 0x000fe20000000000 */
[----:B------:R-:W-:Y:S02]  /*3c10*/  USHF.R.S32.HI UR40, URZ, 0x1f, UR5 ;  /* 0x0000001fff287899 */ /* 0x000fe40008011405 */
[----:B----4-:R-:W-:-:S02]  /*3c20*/  UISETP.GE.AND UP4, UPT, UR7, 0x1, UPT ;  /* 0x000000010700788c */ /* 0x010fc4000bf86270 */
[----:B------:R-:W-:Y:S02]  /*3c30*/  ULEA.HI UR40, UR40, UR5, URZ, 0x5 ;  /* 0x0000000528287291 */ /* 0x000fe4000f8f28ff */
[----:B------:R-:W-:Y:S02]  /*3c40*/  USHF.R.U32.HI UR5, URZ, 0x4, UR4 ;  /* 0x00000004ff057899 */ /* 0x000fe40008011604 */
[----:B------:R-:W-:Y:S02]  /*3c50*/  USHF.R.S32.HI UR40, URZ, 0x5, UR40 ;  /* 0x00000005ff287899 */ /* 0x000fe40008011428 */
[----:B------:R-:W-:Y:S02]  /*3c60*/  USHF.R.U32.HI UR4, URZ, 0x4, UR6 ;  /* 0x00000004ff047899 */ /* 0x000fe40008011606 */
[----:B------:R-:W-:Y:S02]  /*3c70*/  UISETP.LT.AND UP0, UPT, UR40, 0x1, UPT ;  /* 0x000000012800788c */ /* 0x000fe4000bf01270 */
[----:B------:R-:W-:-:S02]  /*3c80*/  ULOP3.LUT UR5, UR5, 0x3fff, URZ, 0xc0, !UPT ;  /* 0x00003fff05057892 */ /* 0x000fc4000f8ec0ff */
[----:B------:R-:W-:Y:S02]  /*3c90*/  ULOP3.LUT UR4, UR4, 0x3fff, URZ, 0xc0, !UPT ;  /* 0x00003fff04047892 */ /* 0x000fe4000f8ec0ff */
[----:B------:R-:W-:Y:S02]  /*3ca0*/  USEL UR41, UR40, 0x1, !UP0 ;  /* 0x0000000128297887 */ /* 0x000fe4000c000000 */
[----:B------:R-:W-:Y:S02]  /*3cb0*/  ULOP3.LUT UR28, UR5, 0x10000, URZ, 0xfc, !UPT ;  /* 0x00010000051c7892 */ /* 0x000fe4000f8efcff */
[----:B------:R-:W-:Y:S02]  /*3cc0*/  ULOP3.LUT UR29, UR4, 0x10000, URZ, 0xfc, !UPT ;  /* 0x00010000041d7892 */ /* 0x000fe4000f8efcff */
[----:B------:R-:W-:Y:S01]  /*3cd0*/  UIADD3 UR41, UPT, UPT, -UR41, URZ, URZ ;  /* 0x000000ff29297290 */ /* 0x000fe2000fffe1ff */
[----:B------:R-:W-:Y:S01]  /*3ce0*/  UMOV UR34, 0x0 ;  /* 0x0000000000227882 */ /* 0x000fe20000000000 */
[----:B------:R-:W-:Y:S01]  /*3cf0*/  UMOV UR35, 0x4100910 ;  /* 0x0410091000237882 */ /* 0x000fe20000000000 */
[----:B------:R-:W-:Y:S01]  /*3d00*/  UMOV UR32, 0x0 ;  /* 0x0000000000207882 */ /* 0x000fe20000000000 */
[----:B------:R-:W-:Y:S01]  /*3d10*/  UMOV UR33, 0x4100910 ;  /* 0x0410091000217882 */ /* 0x000fe20000000000 */
[----:B-1----:R-:W-:-:S15]  /*3d20*/  R2UR UR42, R0 ;  /* 0x00000000002a72ca */ /* 0x002fde00000e0000 */
.L_x_75:
[----:B------:R-:W-:Y:S02]  /*3d30*/  LEA R0, R10, UR26, 0x3 ;  /* 0x0000001a0a007c11 */ /* 0x000fe4000f8e18ff */
[----:B------:R-:W-:Y:S02]  /*3d40*/  SHF.L.U32 R2, R9, 0x1f, RZ ;  /* 0x0000001f09027819 */ /* 0x000fe400000006ff */
[----:B------:R-:W-:Y:S01]  /*3d50*/  PLOP3.LUT P0, PT, PT, PT, UP4, 0x80, 0x8 ;  /* 0x000000000008781c */ /* 0x000fe20003f0f048 */
[----:B------:R-:W-:Y:S01]  /*3d60*/  VIADD R3, R0, 0x110 ;  /* 0x0000011000037836 */ /* 0x000fe20000000000 */
[----:B-1----:R-:W1:Y:S02]  /*3d70*/  SYNCS.PHASECHK.TRANS64.TRYWAIT P1, [R0+URZ+0x100], R2 ;  /* 0x00010002000075a7 */ /* 0x002e6400080211ff */
[----:B-1-3--:R-:W-:Y:S09]  /*3d80*/  @!P1 BRA `(.L_x_69) ;  /* 0x0000004400a49947 */ /* 0x00aff20003800000 */
.L_x_162:
[----:B------:R-:W-:Y:S01]  /*3d90*/  LEA R4, R10, UR26, 0x4 ;  /* 0x0000001a0a047c11 */ /* 0x000fe2000f8e20ff */
[----:B------:R-:W-:Y:S01]  /*3da0*/  @UP4 ULEA UR4, UR24, UR26, 0x3 ;  /* 0x0000001a18044291 */ /* 0x000fe2000f8e18ff */
[----:B------:R-:W-:Y:S01]  /*3db0*/  PLOP3.LUT P2, PT, PT, PT, PT, 0x80, 0x8 ;  /* 0x000000000008781c */ /* 0x000fe20003f4f070 */
[----:B------:R-:W-:Y:S01]  /*3dc0*/  ULEA UR31, UR30, UR26, 0x3 ;  /* 0x0000001a1e1f7291 */ /* 0x000fe2000f8e18ff */
[----:B------:R-:W-:Y:S02]  /*3dd0*/  PRMT R3, RZ, 0x654, R3 ;  /* 0x00000654ff037816 */ /* 0x000fe40000000003 */
[----:B------:R-:W2:Y:S01]  /*3de0*/  LDS.128 R4, [R4+0x190] ;  /* 0x0001900004047984 */ /* 0x000ea20000000c00 */
[----:B-1----:R-:W-:Y:S02]  /*3df0*/  @P0 SHF.L.U32 R2, R8, 0x1f, RZ ;  /* 0x0000001f08020819 */ /* 0x002fe400000006ff */
[----:B------:R-:W-:Y:S01]  /*3e00*/  SHF.L.U32 R0, R11, 0x1f, RZ ;  /* 0x0000001f0b007819 */ /* 0x000fe200000006ff */
[----:B------:R-:W-:Y:S01]  /*3e10*/  @!PT LDS RZ, [RZ] ;  /* 0x00000000fffff984 */ /* 0x000fe20000000800 */
[----:B------:R-:W-:Y:S01]  /*3e20*/  @!PT LDS RZ, [RZ] ;  /* 0x00000000fffff984 */ /* 0x000fe20000000800 */
[----:B------:R-:W-:Y:S01]  /*3e30*/  @!PT LDS RZ, [RZ] ;  /* 0x00000000fffff984 */ /* 0x000fe20000000800 */
[----:B------:R-:W-:Y:S01]  /*3e40*/  @!PT LDS RZ, [RZ] ;  /* 0x00000000fffff984 */ /* 0x000fe20000000800 */
[----:B------:R1:W-:Y:S06]  /*3e50*/  MEMBAR.ALL.CTA ;  /* 0x0000000000007992 */ /* 0x0003ec0000008000 */
[----:B-1----:R-:W1:Y:S02]  /*3e60*/  FENCE.VIEW.ASYNC.S ;  /* 0x00000000000073c6 */ /* 0x002e640000000000 */
[----:B-1----:R1:W-:Y:S01]  /*3e70*/  SYNCS.ARRIVE.TRANS64.RED.A1T0 RZ, [R3+URZ], RZ ;  /* 0x000000ff03ff79a7 */ /* 0x0023e200081004ff */
[----:B------:R1:W3:Y:S01]  /*3e80*/  @P0 SYNCS.PHASECHK.TRANS64.TRYWAIT P2, [UR4], R2 ;  /* 0x00000002ff0005a7 */ /* 0x0002e20008041104 */
[----:B------:R-:W-:Y:S01]  /*3e90*/  ULEA.HI UR4, UR30, UR30, URZ, 0x1 ;  /* 0x0000001e1e047291 */ /* 0x000fe2000f8f08ff */
[----:B--2---:R-:W-:-:S03]  /*3ea0*/  LOP3.LUT P1, RZ, R6, 0x1, RZ, 0xc0, !PT ;  /* 0x0000000106ff7812 */ /* 0x004fc6000782c0ff */
[----:B------:R-:W-:Y:S02]  /*3eb0*/  USHF.L.U32 UR11, UR4, 0x5, URZ ;  /* 0x00000005040b7899 */ /* 0x000fe400080006ff */
[----:B------:R-:W-:Y:S02]  /*3ec0*/  ULOP3.LUT UR4, UR4, 0xffe, URZ, 0xc0, !UPT ;  /* 0x00000ffe04047892 */ /* 0x000fe4000f8ec0ff */
[----:B------:R-:W-:Y:S02]  /*3ed0*/  ULOP3.LUT UR11, UR11, 0xffffffc0, URZ, 0xc0, !UPT ;  /* 0xffffffc00b0b7892 */ /* 0x000fe4000f8ec0ff */
[----:B------:R-:W-:Y:S02]  /*3ee0*/  UIADD3 UR4, UPT, UPT, -UR4, UR30, URZ ;  /* 0x0000001e04047290 */ /* 0x000fe4000fffe1ff */
[----:B------:R-:W-:Y:S01]  /*3ef0*/  UIADD3 UR11, UPT, UPT, UR42, UR11, URZ ;  /* 0x0000000b2a0b7290 */ /* 0x000fe2000fffe0ff */
[----:B------:R-:W2:Y:S03]  /*3f00*/  SYNCS.PHASECHK.TRANS64.TRYWAIT P0, [UR31+0x140], R0 ;  /* 0x00014000ff0075a7 */ /* 0x000ea6000800111f */
[----:B------:R-:W-:Y:S01]  /*3f10*/  ULEA UR11, UR4, UR11, 0x14 ;  /* 0x0000000b040b7291 */ /* 0x000fe2000f8ea0ff */
[----:B-123--:R-:W-:Y:S11]  /*3f20*/  @!P0 BRA `(.L_x_70) ;  /* 0x0000004400508947 */ /* 0x00eff60003800000 */
.L_x_164:
[----:B------:R-:W-:Y:S01]  /*3f30*/  IADD3 R10, PT, PT, R10, 0x1, RZ ;  /* 0x000000010a0a7810 */ /* 0x000fe20007ffe0ff */
[----:B------:R-:W-:Y:S06]  /*3f40*/  BRA.U !UP4, `(.L_x_71) ;  /* 0x000000010cc07547 */ /* 0x000fec000b800000 */
[----:B------:R-:W-:Y:S01]  /*3f50*/  UPLOP3.LUT UP2, UPT, UPT, UPT, UPT, 0x40, 0x4 ;  /* 0x000000000004789c */ /* 0x000fe20003f4e870 */
[----:B------:R-:W-:Y:S01]  /*3f60*/  UMOV UR23, UR41 ;  /* 0x0000002900177c82 */ /* 0x000fe20008000000 */
[----:B------:R-:W-:Y:S01]  /*3f70*/  UMOV UR22, UR40 ;  /* 0x0000002800167c82 */ /* 0x000fe20008000000 */
[----:B------:R-:W-:-:S08]  /*3f80*/  UMOV UR10, UR24 ;  /* 0x00000018000a7c82 */ /* 0x000fd00008000000 */
.L_x_74:
[----:B------:R-:W-:Y:S02]  /*3f90*/  UIADD3 UR23, UPT, UPT, UR23, 0x1, URZ ;  /* 0x0000000117177890 */ /* 0x000fe4000fffe0ff */
[----:B--2---:R-:W-:Y:S02]  /*3fa0*/  ULEA UR5, UR10, UR26, 0x3 ;  /* 0x0000001a0a057291 */ /* 0x004fe4000f8e18ff */
[----:B------:R-:W-:Y:S01]  /*3fb0*/  UISETP.NE.AND UP3, UPT, UR23, URZ, UPT ;  /* 0x000000ff1700728c */ /* 0x000fe2000bf65270 */
[----:B---3--:R-:W-:Y:S10]  /*3fc0*/  @P2 BRA `(.L_x_72) ;  /* 0x00000000000c2947 */ /* 0x008ff40003800000 */
[----:B-1----:R-:W-:Y:S04]  /*3fd0*/  SHF.L.U32 R2, R8, 0x1f, RZ ;  /* 0x0000001f08027819 */ /* 0x002fe800000006ff */
[----:B------:R-:W1:Y:S02]  /*3fe0*/  SYNCS.PHASECHK.TRANS64.TRYWAIT P0, [UR5], R2 ;  /* 0x00000002ff0075a7 */ /* 0x000e640008001105 */
[----:B-1----:R-:W-:Y:S05]  /*3ff0*/  @!P0 BRA `(.L_x_73) ;  /* 0x0000004400348947 */ /* 0x002fea0003800000 */
.L_x_72:
[----:B------:R-:W-:Y:S01]  /*4000*/  UISETP.NE.AND UP0, UPT, UR22, 0x1, UPT ;  /* 0x000000011600788c */ /* 0x000fe2000bf05270 */
[----:B------:R-:W-:Y:S01]  /*4010*/  PLOP3.LUT P2, PT, PT, PT, PT, 0x80, 0x8 ;  /* 0x000000000008781c */ /* 0x000fe20003f4f070 */
[----:B------:R-:W-:Y:S02]  /*4020*/  UIADD3 UR4, UPT, UPT, UR10, 0x1, URZ ;  /* 0x000000010a047890 */ /* 0x000fe4000fffe0ff */
[----:B------:R-:W-:Y:S02]  /*4030*/  UIADD3 UR25, UPT, UPT, UR5, 0x60, URZ ;  /* 0x0000006005197890 */ /* 0x000fe4000fffe0ff */
[----:B------:R-:W-:Y:S01]  /*4040*/  UISETP.NE.AND UP1, UPT, UR4, 0xc, UPT ;  /* 0x0000000c0400788c */ /* 0x000fe2000bf25270 */
[----:B------:R-:W-:Y:S01]  /*4050*/  PLOP3.LUT P0, PT, PT, PT, UP0, 0x80, 0x8 ;  /* 0x000000000008781c */ /* 0x000fe20003f0f008 */
[----:B------:R-:W-:Y:S02]  /*4060*/  UIADD3 UR22, UPT, UPT, UR22, -0x1, URZ ;  /* 0xffffffff16167890 */ /* 0x000fe4000fffe0ff */
[----:B------:R-:W-:Y:S02]  /*4070*/  USEL UR6, URZ, 0x1, UP1 ;  /* 0x00000001ff067887 */ /* 0x000fe40008800000 */
[----:B------:R-:W-:Y:S01]  /*4080*/  USEL UR24, UR4, URZ, UP1 ;  /* 0x000000ff04187287 */ /* 0x000fe20008800000 */
[----:B------:R-:W-:Y:S01]  /*4090*/  UMOV UR7, 0x40004040 ;  /* 0x4000404000077882 */ /* 0x000fe20000000000 */
[----:B------:R-:W-:Y:S02]  /*40a0*/  UMOV UR5, 0x40004040 ;  /* 0x4000404000057882 */ /* 0x000fe40000000000 */
[----:B------:R-:W-:Y:S01]  /*40b0*/  @UP0 ULEA UR4, UR24, UR26, 0x3 ;  /* 0x0000001a18040291 */ /* 0x000fe2000f8e18ff */
[----:B------:R-:W-:Y:S01]  /*40c0*/  LOP3.LUT R8, R8, UR6, RZ, 0x3c, !PT ;  /* 0x0000000608087c12 */ /* 0x000fe2000f8e3cff */
[----:B------:R-:W-:Y:S01]  /*40d0*/  ULEA UR6, UR10, UR29, 0x9 ;  /* 0x0000001d0a067291 */ /* 0x000fe2000f8e48ff */
[----:B------:R-:W-:Y:S02]  /*40e0*/  UMOV UR21, 0x40004040 ;  /* 0x4000404000157882 */ /* 0x000fe40000000000 */
[----:B-1----:R-:W-:Y:S01]  /*40f0*/  @P0 SHF.L.U32 R0, R8, 0x1f, RZ ;  /* 0x0000001f08000819 */ /* 0x002fe200000006ff */
[----:B------:R-:W-:Y:S02]  /*4100*/  UIADD3 UR20, UPT, UPT, UR6, 0x2, URZ ;  /* 0x0000000206147890 */ /* 0x000fe4000fffe0ff */
[----:B------:R-:W-:Y:S01]  /*4110*/  UIADD3 UR16, UPT, UPT, UR6, 0x4, URZ ;  /* 0x0000000406107890 */ /* 0x000fe2000fffe0ff */
[----:B------:R2:W3:Y:S01]  /*4120*/  @P0 SYNCS.PHASECHK.TRANS64.TRYWAIT P2, [UR4], R0 ;  /* 0x00000000ff0005a7 */ /* 0x0004e20008041104 */
[----:B------:R-:W-:Y:S02]  /*4130*/  ULEA UR4, UR10, UR28, 0x9 ;  /* 0x0000001c0a047291 */ /* 0x000fe4000f8e48ff */
[----:B------:R-:W-:Y:S02]  /*4140*/  UIADD3 UR12, UPT, UPT, UR6, 0x6, URZ ;  /* 0x00000006060c7890 */ /* 0x000fe4000fffe0ff */
[----:B------:R-:W-:Y:S02]  /*4150*/  UIADD3 UR18, UPT, UPT, UR4, 0x2, URZ ;  /* 0x0000000204127890 */ /* 0x000fe4000fffe0ff */
[----:B------:R-:W-:Y:S02]  /*4160*/  UIADD3 UR14, UPT, UPT, UR4, 0x4, URZ ;  /* 0x00000004040e7890 */ /* 0x000fe4000fffe0ff */
[----:B------:R-:W-:Y:S01]  /*4170*/  UIADD3 UR8, UPT, UPT, UR4, 0x6, URZ ;  /* 0x0000000604087890 */ /* 0x000fe2000fffe0ff */
[----:B------:R2:W-:Y:S01]  /*4180*/  UTCHMMA gdesc[UR4], gdesc[UR6], tmem[UR11], tmem[UR38], idesc[UR39], UP2 ;  /* 0x00ff2606040075ea */ /* 0x0005e2000900000b */
[----:B------:R-:W-:Y:S01]  /*4190*/  UPLOP3.LUT UP2, UPT, UPT, UPT, UPT, 0x80, 0x8 ;  /* 0x000000000008789c */ /* 0x000fe20003f4f070 */
[----:B------:R-:W-:Y:S01]  /*41a0*/  UMOV UR19, 0x40004040 ;  /* 0x4000404000137882 */ /* 0x000fe20000000000 */
[----:B------:R-:W-:Y:S01]  /*41b0*/  UMOV UR17, 0x40004040 ;  /* 0x4000404000117882 */ /* 0x000fe20000000000 */
[----:B------:R2:W-:Y:S01]  /*41c0*/  UTCHMMA gdesc[UR18], gdesc[UR20], tmem[UR11], tmem[UR36], idesc[UR37], UPT ;  /* 0x00ff2414120075ea */ /* 0x0005e2000b80000b */
[----:B------:R-:W-:Y:S01]  /*41d0*/  UMOV UR15, 0x40004040 ;  /* 0x40004040000f7882 */ /* 0x000fe20000000000 */
[----:B------:R-:W-:Y:S01]  /*41e0*/  UMOV UR13, 0x40004040 ;  /* 0x40004040000d7882 */ /* 0x000fe20000000000 */
[----:B------:R-:W-:Y:S01]  /*41f0*/  UMOV UR9, 0x40004040 ;  /* 0x4000404000097882 */ /* 0x000fe20000000000 */
[----:B------:R2:W-:Y:S01]  /*4200*/  UTCHMMA gdesc[UR14], gdesc[UR16], tmem[UR11], tmem[UR34], idesc[UR35], UPT ;  /* 0x00ff22100e0075ea */ /* 0x0005e2000b80000b */
[----:B------:R2:W-:Y:S01]  /*4210*/  UTCHMMA gdesc[UR8], gdesc[UR12], tmem[UR11], tmem[UR32], idesc[UR33], UPT ;  /* 0x00ff200c080075ea */ /* 0x0005e2000b80000b */
[----:B------:R2:W-:Y:S01]  /*4220*/  UTCBAR.MULTICAST [UR25], URZ, UR27 ;  /* 0x000000ff190073e9 */ /* 0x0005e2000800081b */
[----:B------:R-:W-:Y:S01]  /*4230*/  UMOV UR10, UR24 ;  /* 0x00000018000a7c82 */ /* 0x000fe20008000000 */
[----:B------:R-:W-:Y:S05]  /*4240*/  BRA.U UP3, `(.L_x_74) ;  /* 0xfffffffd03507547 */ /* 0x000fea000b83ffff */
.L_x_71:
[----:B--2---:R-:W-:Y:S01]  /*4250*/  UIADD3 UR4, UPT, UPT, UR30, 0x1, URZ ;  /* 0x000000011e047890 */ /* 0x004fe2000fffe0ff */
[C---:B------:R-:W-:Y:S01]  /*4260*/  ISETP.NE.AND P0, PT, R10.reuse, 0x2, PT ;  /* 0x000000020a00780c */ /* 0x040fe20003f05270 */
[----:B------:R-:W-:Y:S02]  /*4270*/  UIADD3 UR5, UPT, UPT, UR31, 0x120, URZ ;  /* 0x000001201f057890 */ /* 0x000fe4000fffe0ff */
[----:B------:R-:W-:Y:S01]  /*4280*/  UISETP.NE.AND UP0, UPT, UR4, 0x4, UPT ;  /* 0x000000040400788c */ /* 0x000fe2000bf05270 */
[----:B-1----:R-:W-:Y:S02]  /*4290*/  SEL R0, RZ, 0x1, P0 ;  /* 0x00000001ff007807 */ /* 0x002fe40000000000 */
[----:B------:R-:W-:Y:S01]  /*42a0*/  SEL R10, R10, RZ, P0 ;  /* 0x000000ff0a0a7207 */ /* 0x000fe20000000000 */
[----:B------:R-:W-:Y:S01]  /*42b0*/  USEL UR6, URZ, 0x1, UP0 ;  /* 0x00000001ff067887 */ /* 0x000fe20008000000 */
[----:B------:R-:W-:Y:S01]  /*42c0*/  LOP3.LUT R9, R9, R0, RZ, 0x3c, !PT ;  /* 0x0000000009097212 */ /* 0x000fe200078e3cff */
[----:B------:R-:W-:Y:S01]  /*42d0*/  USEL UR30, UR4, URZ, UP0 ;  /* 0x000000ff041e7287 */ /* 0x000fe20008000000 */
[----:B------:R1:W-:Y:S03]  /*42e0*/  UTCBAR [UR5], URZ ;  /* 0x000000ff050073e9 */ /* 0x0003e600080000ff */
[----:B------:R-:W-:Y:S01]  /*42f0*/  LOP3.LUT R11, R11, UR6, RZ, 0x3c, !PT ;  /* 0x000000060b0b7c12 */ /* 0x000fe2000f8e3cff */
[----:B------:R-:W-:Y:S07]  /*4300*/  @P1 BRA `(.L_x_75) ;  /* 0xfffffff800881947 */ /* 0x000fee000383ffff */
[----:B------:R-:W2:Y:S01]  /*4310*/  S2UR UR8, SR_CgaCtaId ;  /* 0x00000000000879c3 */ /* 0x000ea20000008800 */
[----:B------:R-:W-:Y:S01]  /*4320*/  ELECT P0, URZ, PT ;  /* 0x0000000000ff782f */ /* 0x000fe20003800000 */
[----:B------:R-:W-:Y:S01]  /*4330*/  IMAD.MOV.U32 R0, RZ, RZ, 0x1 ;  /* 0x00000001ff007424 */ /* 0x000fe200078e00ff */
[----:B------:R-:W-:Y:S01]  /*4340*/  UIADD3 UR26, UPT, UPT, UR26, 0x140, URZ ;  /* 0x000001401a1a7890 */ /* 0x000fe2000fffe0ff */
[----:B------:R-:W-:Y:S01]  /*4350*/  SHF.L.U32 R2, R11, 0x1f, RZ ;  /* 0x0000001f0b027819 */ /* 0x000fe200000006ff */
[----:B------:R-:W-:-:S03]  /*4360*/  UMOV UR4, 0x40 ;  /* 0x0000004000047882 */ /* 0x000fc60000000000 */
[----:B------:R-:W-:Y:S01]  /*4370*/  UVIRTCOUNT.DEALLOC.SMPOOL 0x80 ;  /* 0x000000800000784c */ /* 0x000fe20000000000 */
[----:B--2---:R-:W-:Y:S02]  /*4380*/  ULEA UR8, UR8, UR4, 0x18 ;  /* 0x0000000408087291 */ /* 0x004fe4000f8ec0ff */
[----:B------:R-:W-:-:S07]  /*4390*/  ULEA UR4, UR30, UR26, 0x3 ;  /* 0x0000001a1e047291 */ /* 0x000fce000f8e18ff */
[----:B------:R2:W-:Y:S02]  /*43a0*/  @P0 STS.U8 [UR8+0x1c], R0 ;  /* 0x00001c00ff000988 */ /* 0x0005e40008000008 */
[----:B------:R-:W4:Y:S02]  /*43b0*/  SYNCS.PHASECHK.TRANS64.TRYWAIT P0, [UR4], R2 ;  /* 0x00000002ff0075a7 */ /* 0x000f240008001104 */
[----:B--2-4-:R-:W-:Y:S05]  /*43c0*/  @!P0 BRA `(.L_x_76) ;  /* 0x0000004000588947 */ /* 0x014fea0003800000 */
.L_x_167:
[----:B------:R-:W-:-:S04]  /*43d0*/  UIADD3 UR4, UPT, UPT, UR30, 0x1, URZ ;  /* 0x000000011e047890 */ /* 0x000fc8000fffe0ff */
[----:B------:R-:W-:-:S04]  /*43e0*/  UISETP.NE.AND UP0, UPT, UR4, 0x4, UPT ;  /* 0x000000040400788c */ /* 0x000fc8000bf05270 */
[----:B------:R-:W-:Y:S02]  /*43f0*/  USEL UR6, URZ, 0x1, UP0 ;  /* 0x00000001ff067887 */ /* 0x000fe40008000000 */
[----:B------:R-:W-:-:S04]  /*4400*/  USEL UR4, UR4, URZ, UP0 ;  /* 0x000000ff04047287 */ /* 0x000fc80008000000 */
[----:B-1----:R-:W-:Y:S01]  /*4410*/  ULEA UR5, UR4, UR26, 0x3 ;  /* 0x0000001a04057291 */ /* 0x002fe2000f8e18ff */
[----:B--2---:R-:W-:-:S04]  /*4420*/  LOP3.LUT R2, R11, UR6, RZ, 0x3c, !PT ;  /* 0x000000060b027c12 */ /* 0x004fc8000f8e3cff */
[----:B------:R-:W-:-:S04]  /*4430*/  SHF.L.U32 R3, R2, 0x1f, RZ ;  /* 0x0000001f02037819 */ /* 0x000fc800000006ff */
[----:B------:R-:W1:Y:S02]  /*4440*/  SYNCS.PHASECHK.TRANS64.TRYWAIT P0, [UR5], R3 ;  /* 0x00000003ff0075a7 */ /* 0x000e640008001105 */
[----:B-1----:R-:W-:Y:S05]  /*4450*/  @!P0 BRA `(.L_x_77) ;  /* 0x00000040004c8947 */ /* 0x002fea0003800000 */
.L_x_169:
        /* <DEDUP_REMOVED lines=9> */
.L_x_171:
[----:B------:R-:W-:-:S04]  /*44f0*/  UIADD3 UR4, UPT, UPT, UR4, 0x1, URZ ;  /* 0x0000000104047890 */ /* 0x000fc8000fffe0ff */
[----:B------:R-:W-:-:S04]  /*4500*/  UISETP.NE.AND UP0, UPT, UR4, 0x4, UPT ;  /* 0x000000040400788c */ /* 0x000fc8000bf05270 */
[----:B------:R-:W-:Y:S02]  /*4510*/  USEL UR5, URZ, 0x1, UP0 ;  /* 0x00000001ff057887 */ /* 0x000fe40008000000 */
[----:B------:R-:W-:-:S04]  /*4520*/  USEL UR4, UR4, URZ, UP0 ;  /* 0x000000ff04047287 */ /* 0x000fc80008000000 */
[----:B------:R-:W-:Y:S01]  /*4530*/  ULEA UR4, UR4, UR26, 0x3 ;  /* 0x0000001a04047291 */ /* 0x000fe2000f8e18ff */
[----:B------:R-:W-:-:S04]  /*4540*/  LOP3.LUT R2, R2, UR5, RZ, 0x3c, !PT ;  /* 0x0000000502027c12 */ /* 0x000fc8000f8e3cff */
[----:B------:R-:W-:-:S04]  /*4550*/  SHF.L.U32 R2, R2, 0x1f, RZ ;  /* 0x0000001f02027819 */ /* 0x000fc800000006ff */
[----:B------:R-:W2:Y:S02]  /*4560*/  SYNCS.PHASECHK.TRANS64.TRYWAIT P0, [UR4], R2 ;  /* 0x00000002ff0075a7 */ /* 0x000ea40008001104 */
[----:B--2---:R-:W-:Y:S05]  /*4570*/  @!P0 BRA `(.L_x_79) ;  /* 0x0000004000348947 */ /* 0x004fea0003800000 */
.L_x_173:
[----:B------:R-:W-:Y:S01]  /*4580*/  NOP ;  /* 0x0000000000007918 */ /* 0x000fe20000000000 */
[----:B-1----:R-:W1:Y:S01]  /*4590*/  LDS R0, [UR8+0x14] ;  /* 0x00001408ff007984 */ /* 0x002e620008000800 */
[----:B------:R-:W-:Y:S01]  /*45a0*/  ULOP3.LUT UR4, UR42, 0xffff, URZ, 0xc0, !UPT ;  /* 0x0000ffff2a047892 */ /* 0x000fe2000f8ec0ff */
[----:B------:R-:W-:Y:S01]  /*45b0*/  UMOV UR5, 0xffff ;  /* 0x0000ffff00057882 */ /* 0x000fe20000000000 */
[----:B------:R-:W-:Y:S02]  /*45c0*/  UMOV UR6, 0x1 ;  /* 0x0000000100067882 */ /* 0x000fe40000000000 */
[----:B------:R-:W-:-:S04]  /*45d0*/  USHF.R.U32.HI UR4, URZ, 0x5, UR4 ;  /* 0x00000005ff047899 */ /* 0x000fc80008011604 */
[----:B------:R-:W-:Y:S02]  /*45e0*/  USHF.L.U32 UR5, UR5, UR4, URZ ;  /* 0x0000000405057299 */ /* 0x000fe400080006ff */
[----:B------:R-:W-:-:S04]  /*45f0*/  USHF.L.U32 UR4, UR6, UR4, URZ ;  /* 0x0000000406047299 */ /* 0x000fc800080006ff */
[----:B-1----:R-:W-:-:S04]  /*4600*/  LOP3.LUT R0, R0, UR5, RZ, 0xc0, !PT ;  /* 0x0000000500007c12 */ /* 0x002fc8000f8ec0ff */
[----:B------:R-:W-:-:S13]  /*4610*/  ISETP.NE.AND P0, PT, R0, UR5, PT ;  /* 0x0000000500007c0c */ /* 0x000fda000bf05270 */
[----:B------:R-:W-:Y:S05]  /*4620*/  @P0 BRA `(.L_x_80) ;  /* 0x0000000000580947 */ /* 0x000fea0003800000 */
[----:B------:R-:W1:Y:S02]  /*4630*/  LDS R0, [UR8+0x18] ;  /* 0x00001808ff007984 */ /* 0x000e640008000800 */
[----:B-1----:R-:W-:-:S04]  /*4640*/  LOP3.LUT R0, R0, UR4, RZ, 0xc0, !PT ;  /* 0x0000000400007c12 */ /* 0x002fc8000f8ec0ff */
[----:B------:R-:W-:-:S13]  /*4650*/  ISETP.NE.AND P0, PT, R0, UR4, PT ;  /* 0x0000000400007c0c */ /* 0x000fda000bf05270 */
[----:B------:R-:W-:Y:S05]  /*4660*/  @P0 BRA `(.L_x_81) ;  /* 0x00000000003c0947 */ /* 0x000fea0003800000 */
[----:B------:R-:W1:Y:S01]  /*4670*/  S2R R2, SR_LANEID ;  /* 0x0000000000027919 */ /* 0x000e620000000000 */
[----:B------:R-:W-:-:S06]  /*4680*/  ULOP3.LUT UR5, URZ, UR5, URZ, 0x33, !UPT ;  /* 0x00000005ff057292 */ /* 0x000fcc000f8e33ff */
[----:B------:R-:W-:-:S04]  /*4690*/  IMAD.U32 R0, RZ, RZ, UR5 ;  /* 0x00000005ff007e24 */ /* 0x000fc8000f8e00ff */
[----:B------:R2:W4:Y:S02]  /*46a0*/  REDUX UR7, R0 ;  /* 0x00000000000773c4 */ /* 0x0005240000000000 */
[----:B------:R1:W-:Y:S01]  /*46b0*/  UTCATOMSWS.AND URZ, UR5 ;  /* 0x0000000500ff79e3 */ /* 0x0003e20008000000 */
[----:B--2---:R-:W-:Y:S01]  /*46c0*/  LOP3.LUT R0, RZ, UR4, RZ, 0x33, !PT ;  /* 0x00000004ff007c12 */ /* 0x004fe2000f8e33ff */
[----:B------:R-:W-:Y:S02]  /*46d0*/  VOTEU.ANY UR4, UPT, PT ;  /* 0x0000000000047886 */ /* 0x000fe400038e0100 */
[----:B------:R-:W-:Y:S02]  /*46e0*/  UFLO.U32 UR4, UR4 ;  /* 0x00000004000472bd */ /* 0x000fe400080e0000 */
[----:B------:R-:W2:Y:S04]  /*46f0*/  REDUX UR6, R0 ;  /* 0x00000000000673c4 */ /* 0x000ea80000000000 */
[----:B-1----:R-:W-:-:S02]  /*4700*/  ISETP.EQ.U32.AND P0, PT, R2, UR4, PT ;  /* 0x0000000402007c0c */ /* 0x002fc4000bf02070 */
[----:B----4-:R-:W-:-:S11]  /*4710*/  MOV R2, UR7 ;  /* 0x0000000700027c02 */ /* 0x010fd60008000f00 */
[----:B------:R1:W-:Y:S01]  /*4720*/  @P0 ATOMS.AND RZ, [UR8+0x14], R2 ;  /* 0x00001402ffff098c */ /* 0x0003e2000a800008 */
[----:B--2---:R-:W-:-:S05]  /*4730*/  IMAD.U32 R0, RZ, RZ, UR6 ;  /* 0x00000006ff007e24 */ /* 0x004fca000f8e00ff */
[----:B------:R1:W-:Y:S01]  /*4740*/  @P0 ATOMS.AND RZ, [UR8+0x18], R0 ;  /* 0x00001800ffff098c */ /* 0x0003e2000a800008 */
[----:B------:R-:W-:Y:S05]  /*4750*/  BRA `(.L_x_82) ;  /* 0x0000000000147947 */ /* 0x000fea0003800000 */
.L_x_81:
[----:B------:R-:W-:Y:S02]  /*4760*/  MOV R2, 0x4780 ;  /* 0x0000478000027802 */ /* 0x000fe40000000f00 */
[----:B---3-5:R-:W-:Y:S05]  /*4770*/  CALL.REL.NOINC `($__internal_0_$__cuda_sm10x_tcgen05_guardrail_trap_col_being_dealloced_not_returned_by_alloc) ;  /* 0x0000004000a87944 */ /* 0x028fea0003c00000 */
[----:B------:R-:W-:Y:S05]  /*4780*/  BRA `(.L_x_82) ;  /* 0x0000000000087947 */ /* 0x000fea0003800000 */
.L_x_80:
[----:B------:R-:W-:Y:S02]  /*4790*/  MOV R2, 0x47b0 ;  /* 0x000047b000027802 */ /* 0x000fe40000000f00 */
[----:B---3-5:R-:W-:Y:S05]  /*47a0*/  CALL.REL.NOINC `($__internal_2_$__cuda_sm10x_tcgen05_guardrail_trap_unallocated_columns_being_dealloced) ;  /* 0x0000004000b47944 */ /* 0x028fea0003c00000 */
.L_x_82:
[----:B------:R-:W-:Y:S01]  /*47b0*/  NOP ;  /* 0x0000000000007918 */ /* 0x000fe20000000000 */
[----:B------:R-:W-:Y:S05]  /*47c0*/  EXIT ;  /* 0x000000000000794d */ /* 0x000fea0003800000 */
.L_x_64:
[----:B------:R-:W-:-:S09]  /*47d0*/  UISETP.NE.OR UP0, UPT, UR20, 0x3, !UP3 ;  /* 0x000000031400788c */ /* 0x000fd2000df05670 */
[----:B------:R-:W-:Y:S05]  /*47e0*/  BRA.U UP0, `(.L_x_83) ;  /* 0x0000000d00f07547 */ /* 0x000fea000b800000 */
[----:B------:R-:W1:Y:S01]  /*47f0*/  LDCU UR27, c[0x0][0x370] ;  /* 0x00006e00ff1b77ac */ /* 0x000e620008000800 */
[----:B------:R-:W2:Y:S01]  /*4800*/  LDC.64 R16, c[0x0][0x348] ;  /* 0x0000d200ff107b82 */ /* 0x000ea20000000a00 */
[----:B------:R-:W-:Y:S02]  /*4810*/  HFMA2 R13, -RZ, RZ, 0, 0 ;  /* 0x00000000ff0d7431 */ /* 0x000fe400000001ff */
[----:B------:R-:W-:Y:S01]  /*4820*/  IMAD.MOV.U32 R15, RZ, RZ, 0x1 ;  /* 0x00000001ff0f7424 */ /* 0x000fe200078e00ff */
[----:B------:R-:W1:Y:S01]  /*4830*/  LDCU.128 UR44, c[0x0][0xb10] ;  /* 0x00016200ff2c77ac */ /* 0x000e620008000c00 */
[----:B------:R-:W-:Y:S01]  /*4840*/  IMAD.MOV.U32 R14, RZ, RZ, RZ ;  /* 0x000000ffff0e7224 */ /* 0x000fe200078e00ff */
[----:B------:R-:W-:Y:S01]  /*4850*/  MOV R7, 0x2000 ;  /* 0x0000200000077802 */ /* 0x000fe20000000f00 */
[----:B------:R-:W3:Y:S01]  /*4860*/  LDCU UR26, c[0x0][0x374] ;  /* 0x00006e80ff1a77ac */ /* 0x000ee20008000800 */
[----:B------:R-:W4:Y:S01]  /*4870*/  LDC.64 R2, c[0x0][0x888] ;  /* 0x00022200ff027b82 */ /* 0x000f220000000a00 */
[----:B------:R-:W3:Y:S01]  /*4880*/  LDCU UR15, c[0x0][0xb0c] ;  /* 0x00016180ff0f77ac */ /* 0x000ee20008000800 */
[----:B------:R-:W3:Y:S06]  /*4890*/  LDCU UR31, c[0x0][0xb20] ;  /* 0x00016400ff1f77ac */ /* 0x000eec0008000800 */
[----:B------:R-:W2:Y:S01]  /*48a0*/  LDC.64 R4, c[0x0][0x890] ;  /* 0x00022400ff047b82 */ /* 0x000ea20000000a00 */
[----:B------:R-:W3:Y:S01]  /*48b0*/  LDCU UR4, c[0x0][0xb30] ;  /* 0x00016600ff0477ac */ /* 0x000ee20008000800 */
[----:B-1----:R-:W-:-:S02]  /*48c0*/  UIMAD.WIDE.U32 UR6, UR27, UR44, URZ ;  /* 0x0000002c1b0672a5 */ /* 0x002fc4000f8e00ff */
[----:B---3--:R-:W-:Y:S01]  /*48d0*/  UIMAD.WIDE.U32 UR8, UR26, UR47, URZ ;  /* 0x0000002f1a0872a5 */ /* 0x008fe2000f8e00ff */
[----:B------:R-:W-:Y:S01]  /*48e0*/  UMOV UR24, 0x400 ;  /* 0x0000040000187882 */ /* 0x000fe20000000000 */
[----:B------:R-:W-:-:S03]  /*48f0*/  UPLOP3.LUT UP3, UPT, UPT, UPT, UPT, 0x40, 0x4 ;  /* 0x000000000004789c */ /* 0x000fc60003f6e870 */
[----:B------:R-:W-:Y:S01]  /*4900*/  UMOV UR6, UR7 ;  /* 0x0000000700067c82 */ /* 0x000fe20008000000 */
[----:B------:R-:W-:Y:S01]  /*4910*/  UISETP.GE.AND UP0, UPT, UR40, 0x1, UPT ;  /* 0x000000012800788c */ /* 0x000fe2000bf06270 */
[----:B------:R-:W-:Y:S01]  /*4920*/  UMOV UR28, UR9 ;  /* 0x00000009001c7c82 */ /* 0x000fe20008000000 */
[----:B------:R-:W-:Y:S01]  /*4930*/  UISETP.NE.AND UP4, UPT, UR40, 0x1, UPT ;  /* 0x000000012800788c */ /* 0x000fe2000bf85270 */
[----:B------:R-:W1:Y:S01]  /*4940*/  LDCU.64 UR16, c[0x0][0xb28] ;  /* 0x00016500ff1077ac */ /* 0x000e620008000a00 */
[----:B------:R-:W-:Y:S02]  /*4950*/  ULEA UR24, UR54, UR24, 0x18 ;  /* 0x0000001836187291 */ /* 0x000fe4000f8ec0ff */
[----:B------:R-:W-:Y:S02]  /*4960*/  UISETP.NE.AND UP6, UPT, UR15, 0x1, UPT ;  /* 0x000000010f00788c */ /* 0x000fe4000bfc5270 */
[----:B------:R-:W-:Y:S02]  /*4970*/  UISETP.NE.AND UP5, UPT, UR46, 0x1, UPT ;  /* 0x000000012e00788c */ /* 0x000fe4000bfa5270 */
[----:B------:R-:W-:-:S02]  /*4980*/  USHF.R.U32.HI UR30, URZ, UR45, UR6 ;  /* 0x0000002dff1e7299 */ /* 0x000fc40008011606 */
[----:B------:R-:W-:Y:S02]  /*4990*/  USHF.R.U32.HI UR28, URZ, UR31, UR28 ;  /* 0x0000001fff1c7299 */ /* 0x000fe4000801161c */
[----:B------:R-:W-:Y:S01]  /*49a0*/  UISETP.NE.AND UP2, UPT, UR4, 0x1, UPT ;  /* 0x000000010400788c */ /* 0x000fe2000bf45270 */
[----:B------:R-:W-:-:S10]  /*49b0*/  UMOV UR12, URZ ;  /* 0x000000ff000c7c82 */ /* 0x000fd40008000000 */
.L_x_92:
[C---:B------:R-:W-:Y:S02]  /*49c0*/  LEA R12, R14.reuse, UR24, 0x3 ;  /* 0x000000180e0c7c11 */ /* 0x040fe4000f8e18ff */
[----:B------:R-:W-:Y:S02]  /*49d0*/  SHF.L.U32 R0, R13, 0x1f, RZ ;  /* 0x0000001f0d007819 */ /* 0x000fe400000006ff */
[----:B------:R-:W-:Y:S02]  /*49e0*/  LEA R8, R14, UR24, 0x4 ;  /* 0x000000180e087c11 */ /* 0x000fe4000f8e20ff */
[----:B---3--:R-:W3:Y:S02]  /*49f0*/  SYNCS.PHASECHK.TRANS64.TRYWAIT P0, [R12+URZ+0x100], R0 ;  /* 0x000100000c0075a7 */ /* 0x008ee400080011ff */
[----:B---3--:R-:W-:Y:S05]  /*4a00*/  @!P0 BRA `(.L_x_84) ;  /* 0x0000003c00288947 */ /* 0x008fea0003800000 */
.L_x_174:
[----:B------:R-:W1:Y:S01]  /*4a10*/  LDS.128 R8, [R8+0x190] ;  /* 0x0001900008087984 */ /* 0x000e620000000c00 */
[----:B------:R-:W-:Y:S01]  /*4a20*/  UISETP.GE.AND UP0, UPT, UR40, 0x1, UPT ;  /* 0x000000012800788c */ /* 0x000fe2000bf06270 */
[----:B------:R-:W-:Y:S01]  /*4a30*/  @!PT LDS RZ, [RZ] ;  /* 0x00000000fffff984 */ /* 0x000fe20000000800 */
[----:B------:R-:W-:Y:S01]  /*4a40*/  @!PT LDS RZ, [RZ] ;  /* 0x00000000fffff984 */ /* 0x000fe20000000800 */
[----:B------:R-:W-:Y:S01]  /*4a50*/  @!PT LDS RZ, [RZ] ;  /* 0x00000000fffff984 */ /* 0x000fe20000000800 */
[----:B------:R-:W-:Y:S01]  /*4a60*/  @!PT LDS RZ, [RZ] ;  /* 0x00000000fffff984 */ /* 0x000fe20000000800 */
[----:B------:R2:W-:Y:S06]  /*4a70*/  MEMBAR.ALL.CTA ;  /* 0x0000000000007992 */ /* 0x0005ec0000008000 */
[----:B--2---:R-:W2:Y:S01]  /*4a80*/  FENCE.VIEW.ASYNC.S ;  /* 0x00000000000073c6 */ /* 0x004ea20000000000 */
[----:B-1----:R-:W-:Y:S11]  /*4a90*/  LOP3.LUT P0, RZ, R10, 0x1, RZ, 0xc0, !PT ;  /* 0x000000010aff7812 */ /* 0x002ff6000780c0ff */
[----:B------:R-:W-:Y:S02]  /*4aa0*/  @!UPT UIADD3 URZ, UPT, UPT, URZ, URZ, URZ ;  /* 0x000000fffffff290 */ /* 0x000fe4000fffe0ff */
[----:B--2---:R-:W-:Y:S01]  /*4ab0*/  VOTEU.ANY UP1, P0 ;  /* 0x0000000000ff7886 */ /* 0x004fe20000020100 */
[----:B------:R-:W-:Y:S11]  /*4ac0*/  PLOP3.LUT P0, PT, PT, PT, UP1, 0x80, 0x8 ;  /* 0x000000000008781c */ /* 0x000ff60003f0f018 */
[----:B------:R-:W-:Y:S02]  /*4ad0*/  @!UPT UIADD3 URZ, UPT, UPT, URZ, URZ, URZ ;  /* 0x000000fffffff290 */ /* 0x000fe4000fffe0ff */
[----:B---3--:R-:W-:Y:S02]  /*4ae0*/  @P0 SHF.R.U32.HI R0, RZ, 0x10, R9 ;  /* 0x00000010ff000819 */ /* 0x008fe40000011609 */
[----:B------:R-:W-:Y:S02]  /*4af0*/  @P0 MOV R6, R8 ;  /* 0x0000000800060202 */ /* 0x000fe40000000f00 */
[----:B------:R-:W-:Y:S01]  /*4b00*/  @P0 R2UR UR4, R0 ;  /* 0x00000000000402ca */ /* 0x000fe200000e0000 */
[----:B------:R-:W-:Y:S01]  /*4b10*/  VIADD R0, R12, 0x110 ;  /* 0x000001100c007836 */ /* 0x000fe20000000000 */
[----:B------:R-:W-:Y:S02]  /*4b20*/  @P0 LOP3.LUT R8, R9, 0xffff, RZ, 0xc0, !PT ;  /* 0x0000ffff09080812 */ /* 0x000fe400078ec0ff */
[----:B------:R-:W-:Y:S02]  /*4b30*/  @P0 R2UR UR6, R6 ;  /* 0x00000000060602ca */ /* 0x000fe400000e0000 */
[----:B------:R-:W-:Y:S02]  /*4b40*/  PRMT R0, RZ, 0x654, R0 ;  /* 0x00000654ff007816 */ /* 0x000fe40000000000 */
[----:B------:R-:W-:Y:S02]  /*4b50*/  @P0 R2UR UR5, R8 ;  /* 0x00000000080502ca */ /* 0x000fe400000e0000 */
[----:B------:R1:W-:Y:S03]  /*4b60*/  SYNCS.ARRIVE.TRANS64.RED.A1T0 RZ, [R0+URZ], RZ ;  /* 0x000000ff00ff79a7 */ /* 0x0003e600081004ff */
[----:B------:R-:W-:Y:S04]  /*4b70*/  @UP1 UMOV UR25, UR4 ;  /* 0x0000000400191c82 */ /* 0x000fe80008000000 */
[----:B------:R-:W-:Y:S04]  /*4b80*/  @UP1 UMOV UR14, UR6 ;  /* 0x00000006000e1c82 */ /* 0x000fe80008000000 */
[----:B------:R-:W-:Y:S01]  /*4b90*/  @UP1 UMOV UR13, UR5 ;  /* 0x00000005000d1c82 */ /* 0x000fe20008000000 */
[----:B------:R-:W-:Y:S05]  /*4ba0*/  BRA.U !UP0, `(.L_x_85) ;  /* 0x0000000108a47547 */ /* 0x000fea000b800000 */
[----:B------:R-:W-:Y:S02]  /*4bb0*/  UIMAD.WIDE.U32 UR8, UR13, UR47, URZ ;  /* 0x0000002f0d0872a5 */ /* 0x000fe4000f8e00ff */
[----:B------:R-:W-:Y:S02]  /*4bc0*/  UIMAD.WIDE.U32 UR10, UR14, UR44, URZ ;  /* 0x0000002c0e0a72a5 */ /* 0x000fe4000f8e00ff */
[----:B------:R-:W-:Y:S02]  /*4bd0*/  USEL UR4, UR26, UR28, !UP5 ;  /* 0x0000001c1a047287 */ /* 0x000fe4000e800000 */
[----:B------:R-:W-:Y:S02]  /*4be0*/  USEL UR7, UR27, UR30, !UP6 ;  /* 0x0000001e1b077287 */ /* 0x000fe4000f000000 */
[----:B------:R-:W-:Y:S02]  /*4bf0*/  UIMAD.WIDE.U32 UR18, UR4, UR16, URZ ;  /* 0x00000010041272a5 */ /* 0x000fe4000f8e00ff */
[----:B------:R-:W-:Y:S01]  /*4c00*/  UIMAD.WIDE.U32 UR20, UR7, UR16, URZ ;  /* 0x00000010071472a5 */ /* 0x000fe2000f8e00ff */
[----:B------:R-:W-:Y:S02]  /*4c10*/  UMOV UR5, UR9 ;  /* 0x0000000900057c82 */ /* 0x000fe40008000000 */
[----:B------:R-:W-:Y:S03]  /*4c20*/  USHF.R.U32.HI UR6, URZ, UR31, UR5 ;  /* 0x0000001fff067299 */ /* 0x000fe60008011605 */
[----:B------:R-:W-:Y:S01]  /*4c30*/  UMOV UR5, UR11 ;  /* 0x0000000b00057c82 */ /* 0x000fe20008000000 */
[----:B------:R-:W-:Y:S02]  /*4c40*/  USEL UR6, UR13, UR6, !UP5 ;  /* 0x000000060d067287 */ /* 0x000fe4000e800000 */
[----:B------:R-:W-:Y:S02]  /*4c50*/  USHF.R.U32.HI UR8, URZ, UR45, UR5 ;  /* 0x0000002dff087299 */ /* 0x000fe40008011605 */
[----:B------:R-:W-:Y:S01]  /*4c60*/  UIMAD.WIDE.U32 UR10, UR6, UR16, URZ ;  /* 0x00000010060a72a5 */ /* 0x000fe2000f8e00ff */
[----:B------:R-:W-:Y:S02]  /*4c70*/  UMOV UR5, UR19 ;  /* 0x0000001300057c82 */ /* 0x000fe40008000000 */
[----:B------:R-:W-:Y:S03]  /*4c80*/  @UP4 USHF.R.U32.HI UR4, URZ, UR17, UR5 ;  /* 0x00000011ff044299 */ /* 0x000fe60008011605 */
[----:B------:R-:W-:Y:S01]  /*4c90*/  UMOV UR5, UR21 ;  /* 0x0000001500057c82 */ /* 0x000fe20008000000 */
[----:B------:R-:W-:Y:S02]  /*4ca0*/  UIMAD UR4, UR40, UR4, URZ ;  /* 0x00000004280472a4 */ /* 0x000fe4000f8e02ff */
[----:B------:R-:W-:Y:S02]  /*4cb0*/  @UP4 USHF.R.U32.HI UR7, URZ, UR17, UR5 ;  /* 0x00000011ff074299 */ /* 0x000fe40008011605 */
[----:B------:R-:W-:Y:S02]  /*4cc0*/  USEL UR5, UR14, UR8, !UP6 ;  /* 0x000000080e057287 */ /* 0x000fe4000f000000 */
[----:B------:R-:W-:Y:S02]  /*4cd0*/  UIMAD UR8, UR40, UR7, URZ ;  /* 0x00000007280872a4 */ /* 0x000fe4000f8e02ff */
[----:B------:R-:W-:Y:S03]  /*4ce0*/  UISETP.GE.AND UP0, UPT, UR6, UR4, UPT ;  /* 0x000000040600728c */ /* 0x000fe6000bf06270 */
[----:B------:R-:W-:Y:S01]  /*4cf0*/  UMOV UR4, UR11 ;  /* 0x0000000b00047c82 */ /* 0x000fe20008000000 */
[----:B------:R-:W-:Y:S02]  /*4d00*/  UISETP.GE.OR UP0, UPT, UR5, UR8, UP0 ;  /* 0x000000080500728c */ /* 0x000fe40008706670 */
[----:B------:R-:W-:Y:S02]  /*4d10*/  USHF.R.U32.HI UR4, URZ, UR17, UR4 ;  /* 0x00000011ff047299 */ /* 0x000fe40008011604 */
[----:B------:R-:W-:Y:S02]  /*4d20*/  UIMAD.WIDE.U32 UR8, UR5, UR16, URZ ;  /* 0x00000010050872a5 */ /* 0x000fe4000f8e00ff */
[----:B------:R-:W-:Y:S04]  /*4d30*/  USEL UR10, UR6, UR4, !UP4 ;  /* 0x00000004060a7287 */ /* 0x000fe8000e000000 */
[----:B------:R-:W-:Y:S01]  /*4d40*/  UIADD3 UR11, UPT, UPT, -UR10, URZ, URZ ;  /* 0x000000ff0a0b7290 */ /* 0x000fe2000fffe1ff */
[----:B------:R-:W-:Y:S02]  /*4d50*/  @!UP0 UMOV UR4, UR9 ;  /* 0x0000000900048c82 */ /* 0x000fe40008000000 */
[----:B------:R-:W-:Y:S02]  /*4d60*/  @!UP0 USHF.R.U32.HI UR4, URZ, UR17, UR4 ;  /* 0x00000011ff048299 */ /* 0x000fe40008011604 */
[----:B------:R-:W-:Y:S02]  /*4d70*/  UIMAD UR8, UR40, UR11, UR6 ;  /* 0x0000000b280872a4 */ /* 0x000fe4000f8e0206 */
[----:B------:R-:W-:Y:S04]  /*4d80*/  @!UP0 USEL UR4, UR5, UR4, !UP4 ;  /* 0x0000000405048287 */ /* 0x000fe8000e000000 */
[----:B------:R-:W-:Y:S02]  /*4d90*/  @!UP0 UIMAD UR8, UR7, UR8, UR4 ;  /* 0x00000008070882a4 */ /* 0x000fe4000f8e0204 */
[----:B------:R-:W-:Y:S02]  /*4da0*/  @!UP0 UIADD3 UR9, UPT, UPT, UR10, -UR4, URZ ;  /* 0x800000040a098290 */ /* 0x000fe4000fffe0ff */
[----:B------:R-:W-:Y:S02]  /*4db0*/  UIADD3 UR4, UPT, UPT, -UR5, URZ, URZ ;  /* 0x000000ff05047290 */ /* 0x000fe4000fffe1ff */
[----:B------:R-:W-:Y:S02]  /*4dc0*/  UIADD3 UR7, UPT, UPT, -UR6, URZ, URZ ;  /* 0x000000ff06077290 */ /* 0x000fe4000fffe1ff */
[----:B------:R-:W-:Y:S02]  /*4dd0*/  @!UP0 UIMAD UR6, UR9, UR40, UR5 ;  /* 0x00000028090682a4 */ /* 0x000fe4000f8e0205 */
[----:B------:R-:W-:Y:S02]  /*4de0*/  UIMAD UR14, UR15, UR4, UR14 ;  /* 0x000000040f0e72a4 */ /* 0x000fe4000f8e020e */
[----:B------:R-:W-:Y:S01]  /*4df0*/  UIMAD UR13, UR46, UR7, UR13 ;  /* 0x000000072e0d72a4 */ /* 0x000fe2000f8e020d */
[----:B------:R-:W-:Y:S02]  /*4e00*/  @!UP0 UMOV UR5, UR8 ;  /* 0x0000000800058c82 */ /* 0x000fe40008000000 */
[----:B------:R-:W-:Y:S02]  /*4e10*/  UIMAD UR14, UR5, UR15, UR14 ;  /* 0x0000000f050e72a4 */ /* 0x000fe4000f8e020e */
[----:B------:R-:W-:Y:S11]  /*4e20*/  UIMAD UR13, UR6, UR46, UR13 ;  /* 0x0000002e060d72a4 */ /* 0x000ff6000f8e020d */
[----:B------:R-:W-:Y:S01]  /*4e30*/  @!UPT UIADD3 URZ, UPT, UPT, URZ, URZ, URZ ;  /* 0x000000fffffff290 */ /* 0x000fe2000fffe0ff */
.L_x_85:
[----:B------:R-:W2:Y:S01]  /*4e40*/  @!UP2 LDCU.128 UR20, c[0x0][0xb10] ;  /* 0x00016200ff14a7ac */ /* 0x000ea20008000c00 */
[C---:B------:R-:W-:Y:S02]  /*4e50*/  ISETP.NE.U32.AND P1, PT, R4.reuse, RZ, PT ;  /* 0x000000ff0400720c */ /* 0x040fe40003f25070 */
[----:B------:R-:W-:Y:S02]  /*4e60*/  ISETP.NE.U32.AND P0, PT, R4, RZ, PT ;  /* 0x000000ff0400720c */ /* 0x000fe40003f05070 */
[C---:B------:R-:W-:Y:S02]  /*4e70*/  ISETP.NE.AND.EX P1, PT, R5.reuse, RZ, PT, P1 ;  /* 0x000000ff0500720c */ /* 0x040fe40003f25310 */
[----:B------:R-:W-:Y:S01]  /*4e80*/  ISETP.NE.AND.EX P0, PT, R5, RZ, PT, P0 ;  /* 0x000000ff0500720c */ /* 0x000fe20003f05300 */
[----:B------:R-:W3:Y:S01]  /*4e90*/  @!UP2 LDCU UR5, c[0x0][0xb0c] ;  /* 0x00016180ff05a7ac */ /* 0x000ee20008000800 */
[----:B------:R-:W-:Y:S02]  /*4ea0*/  USHF.L.U32 UR11, UR29, 0x6, URZ ;  /* 0x000000061d0b7899 */ /* 0x000fe400080006ff */
[----:B------:R-:W-:Y:S02]  /*4eb0*/  USHF.L.U32 UR10, UR32, 0x6, URZ ;  /* 0x00000006200a7899 */ /* 0x000fe400080006ff */
[----:B--2---:R-:W-:Y:S07]  /*4ec0*/  UIMAD.WIDE.U32 UR6, UR14, UR20, URZ ;  /* 0x000000140e0672a5 */ /* 0x004fee000f8e00ff */
[----:B------:R-:W-:Y:S01]  /*4ed0*/  @!UP2 UMOV UR4, UR7 ;  /* 0x000000070004ac82 */ /* 0x000fe20008000000 */
[----:B---3--:R-:W-:Y:S02]  /*4ee0*/  @!UP2 UISETP.NE.AND UP0, UPT, UR5, 0x1, UPT ;  /* 0x000000010500a88c */ /* 0x008fe4000bf05270 */
[----:B------:R-:W-:Y:S02]  /*4ef0*/  @!UP2 USHF.R.U32.HI UR4, URZ, UR21, UR4 ;  /* 0x00000015ff04a299 */ /* 0x000fe40008011604 */
[----:B------:R-:W-:Y:S02]  /*4f00*/  UIMAD.WIDE.U32 UR6, UR13, UR23, URZ ;  /* 0x000000170d0672a5 */ /* 0x000fe4000f8e00ff */
[----:B------:R-:W-:Y:S02]  /*4f10*/  @!UP2 USEL UR8, UR14, UR4, !UP0 ;  /* 0x000000040e08a287 */ /* 0x000fe4000c000000 */
[----:B------:R-:W-:Y:S03]  /*4f20*/  @!UP2 UISETP.NE.AND UP0, UPT, UR22, 0x1, UPT ;  /* 0x000000011600a88c */ /* 0x000fe6000bf05270 */
[----:B------:R-:W-:Y:S02]  /*4f30*/  @!UP2 UMOV UR6, UR7 ;  /* 0x000000070006ac82 */ /* 0x000fe40008000000 */
[----:B------:R-:W2:Y:S02]  /*4f40*/  @!UP2 LDCU UR4, c[0x0][0xb20] ;  /* 0x00016400ff04a7ac */ /* 0x000ea40008000800 */
[----:B--2---:R-:W-:Y:S04]  /*4f50*/  @!UP2 USHF.R.U32.HI UR6, URZ, UR4, UR6 ;  /* 0x00000004ff06a299 */ /* 0x004fe80008011606 */
[----:B------:R-:W-:Y:S04]  /*4f60*/  @!UP2 USEL UR6, UR13, UR6, !UP0 ;  /* 0x000000060d06a287 */ /* 0x000fe8000c000000 */
[----:B------:R-:W-:Y:S02]  /*4f70*/  @!UP2 UIADD3 UR4, UPT, UPT, -UR8, UR6, URZ ;  /* 0x000000060804a290 */ /* 0x000fe4000fffe1ff */
[----:B------:R-:W-:Y:S02]  /*4f80*/  @!UP2 UIADD3 UR6, UPT, UPT, UR8, -UR6, URZ ;  /* 0x800000060806a290 */ /* 0x000fe4000fffe0ff */
[----:B------:R-:W-:Y:S02]  /*4f90*/  @!UP2 UIMAD UR14, UR4, UR5, UR14 ;  /* 0x00000005040ea2a4 */ /* 0x000fe4000f8e020e */
[----:B------:R-:W-:Y:S01]  /*4fa0*/  @!UP2 UIMAD UR13, UR6, UR22, UR13 ;  /* 0x00000016060da2a4 */ /* 0x000fe2000f8e020d */
[----:B------:R-:W-:Y:S11]  /*4fb0*/  BRA.U UP3, `(.L_x_86) ;  /* 0x0000000103107547 */ /* 0x000ff6000b800000 */
[----:B------:R-:W-:Y:S04]  /*4fc0*/  MOV R6, UR33 ;  /* 0x0000002100067c02 */ /* 0x000fe80008000f00 */
[----:B------:R-:W-:Y:S04]  /*4fd0*/  SHF.L.U32 R6, R6, 0x1f, RZ ;  /* 0x0000001f06067819 */ /* 0x000fe800000006ff */
[----:B------:R-:W2:Y:S02]  /*4fe0*/  SYNCS.PHASECHK.TRANS64.TRYWAIT P2, [UR24+0xf8], R6 ;  /* 0x0000f806ff0075a7 */ /* 0x000ea40008041118 */
[----:B--2---:R-:W-:Y:S05]  /*4ff0*/  @!P2 BRA `(.L_x_87) ;  /* 0x0000003400c0a947 */ /* 0x004fea0003800000 */
.L_x_86:
[----:B------:R-:W-:Y:S05]  /*5000*/  @!P1 BRA `(.L_x_88) ;  /* 0x0000000000309947 */ /* 0x000fea0003800000 */
[----:B----4-:R-:W-:Y:S01]  /*5010*/  ISETP.NE.U32.AND P1, PT, R2, RZ, PT ;  /* 0x000000ff0200720c */ /* 0x010fe20003f25070 */
[----:B------:R-:W2:Y:S01]  /*5020*/  LDCU.64 UR4, c[0x0][0x358] ;  /* 0x00006b00ff0477ac */ /* 0x000ea20008000a00 */
[----:B------:R-:W-:Y:S02]  /*5030*/  IMAD.MOV.U32 R56, RZ, RZ, 0x1 ;  /* 0x00000001ff387424 */ /* 0x000fe400078e00ff */
[----:B------:R-:W-:Y:S11]  /*5040*/  ISETP.NE.AND.EX P1, PT, R3, RZ, PT, P1 ;  /* 0x000000ff0300720c */ /* 0x000ff60003f25310 */
[----:B------:R-:W-:Y:S02]  /*5050*/  @!UPT UIADD3 URZ, UPT, UPT, URZ, URZ, URZ ;  /* 0x000000fffffff290 */ /* 0x000fe4000fffe0ff */
[----:B------:R-:W3:Y:S01]  /*5060*/  @P1 LDC.64 R8, c[0x0][0x888] ;  /* 0x00022200ff081b82 */ /* 0x000ee20000000a00 */
[----:B-1----:R-:W-:Y:S04]  /*5070*/  @P1 IMAD R0, R4, UR36, RZ ;  /* 0x0000002404001c24 */ /* 0x002fe8000f8e02ff */
[----:B---3--:R-:W-:Y:S04]  /*5080*/  @P1 IMAD.WIDE R8, R0, 0x4, R8 ;  /* 0x0000000400081825 */ /* 0x008fe800078e0208 */
[----:B------:R-:W-:Y:S01]  /*5090*/  HFMA2 R0, -RZ, RZ, 0, 5.9604644775390625e-08 ;  /* 0x00000001ff007431 */ /* 0x000fe200000001ff */
[----:B--2--5:R2:W5:Y:S04]  /*50a0*/  @P1 LDG.E R26, desc[UR4][R8.64] ;  /* 0x00000004081a1981 */ /* 0x024568000c1e1900 */
[----:B------:R-:W-:Y:S01]  /*50b0*/  @!P1 PRMT R56, R0, 0x7610, R56 ;  /* 0x0000761000389816 */ /* 0x000fe20000000038 */
[----:B--2---:R-:W3:Y:S06]  /*50c0*/  @!P1 LDC R26, c[0x0][0x880] ;  /* 0x00022000ff1a9b82 */ /* 0x004eec0000000800 */
.L_x_88:
[----:B---3-5:R-:W-:Y:S01]  /*50d0*/  @!P0 FSETP.EQ.AND P1, PT, R26, RZ, PT ;  /* 0x000000ff1a00820b */ /* 0x028fe20003f22000 */
[----:B------:R-:W-:Y:S01]  /*50e0*/  @!UPT UIADD3 URZ, UPT, UPT, URZ, URZ, URZ ;  /* 0x000000fffffff290 */ /* 0x000fe2000fffe0ff */
[----:B------:R-:W-:Y:S11]  /*50f0*/  @!P0 BRA `(.L_x_89) ;  /* 0x0000000000188947 */ /* 0x000ff60003800000 */
[----:B------:R-:W-:Y:S02]  /*5100*/  LOP3.LUT P0, RZ, R56, 0xff, RZ, 0xc0, !PT ;  /* 0x000000ff38ff7812 */ /* 0x000fe4000780c0ff */
[----:B----4-:R-:W-:Y:S04]  /*5110*/  ISETP.NE.U32.AND P1, PT, R2, RZ, PT ;  /* 0x000000ff0200720c */ /* 0x010fe80003f25070 */
[----:B------:R-:W-:Y:S04]  /*5120*/  ISETP.NE.AND.EX P1, PT, R3, RZ, PT, P1 ;  /* 0x000000ff0300720c */ /* 0x000fe80003f25310 */
[----:B------:R-:W-:Y:S03]  /*5130*/  PLOP3.LUT P1, PT, P1, PT, PT, 0x8, 0x80 ;  /* 0x000000000080781c */ /* 0x000fe60000f2e170 */
[----:B------:R-:W-:Y:S11]  /*5140*/  @P0 FSETP.EQ.AND P1, PT, R26, RZ, PT ;  /* 0x000000ff1a00020b */ /* 0x000ff60003f22000 */
[----:B------:R-:W-:Y:S02]  /*5150*/  @!UPT UIADD3 URZ, UPT, UPT, URZ, URZ, URZ ;  /* 0x000000fffffff290 */ /* 0x000fe4000fffe0ff */
.L_x_89:
[----:B------:R-:W-:Y:S01]  /*5160*/  ULEA UR4, UR12, UR24, 0x3 ;  /* 0x000000180c047291 */ /* 0x000fe2000f8e18ff */
[----:B------:R-:W-:Y:S02]  /*5170*/  SHF.L.U32 R9, R15, 0x1f, RZ ;  /* 0x0000001f0f097819 */ /* 0x000fe400000006ff */
[----:B------:R-:W-:Y:S04]  /*5180*/  ELECT P0, URZ, PT ;  /* 0x0000000000ff782f */ /* 0x000fe80003800000 */
[----:B------:R-:W-:Y:S02]  /*5190*/  PLOP3.LUT P1, PT, P1, P0, PT, 0xf2, 0x2f ;  /* 0x00000000002f781c */ /* 0x000fe40000f21e72 */
[----:B------:R-:W2:Y:S11]  /*51a0*/  SYNCS.PHASECHK.TRANS64.TRYWAIT P2, [UR4+0xd8], R9 ;  /* 0x0000d809ff0075a7 */ /* 0x000eb60008041104 */
[----:B------:R-:W-:Y:S05]  /*51b0*/  @!P1 IADD3 R8, P0, PT, R16, 0x580, RZ ;  /* 0x0000058010089810 */ /* 0x000fea0007f1e0ff */
[----:B-1----:R-:W-:Y:S01]  /*51c0*/  @!P1 IMAD.X R6, RZ, RZ, R17, P0 ;  /* 0x000000ffff069224 */ /* 0x002fe200000e0611 */
[----:B--2---:R-:W-:Y:S07]  /*51d0*/  @!P2 BRA `(.L_x_90) ;  /* 0x000000340060a947 */ /* 0x004fee0003800000 */
.L_x_177:
[----:B------:R-:W-:Y:S01]  /*51e0*/  @!P1 R2UR UR7, R6 ;  /* 0x00000000060792ca */ /* 0x000fe200000e0000 */
[----:B------:R-:W-:Y:S01]  /*51f0*/  UIADD3 UR5, UPT, UPT, UR12, 0x1, URZ ;  /* 0x000000010c057890 */ /* 0x000fe2000fffe0ff */
[----:B------:R-:W-:Y:S01]  /*5200*/  @!P1 R2UR UR6, R8 ;  /* 0x00000000080692ca */ /* 0x000fe200000e0000 */
[----:B------:R-:W-:Y:S01]  /*5210*/  UIADD3 UR9, UPT, UPT, UR4, 0xc0, URZ ;  /* 0x000000c004097890 */ /* 0x000fe2000fffe0ff */
[----:B------:R-:W-:Y:S01]  /*5220*/  @!P1 IMAD.MOV.U32 R6, RZ, RZ, 0x2000 ;  /* 0x00002000ff069424 */ /* 0x000fe200078e00ff */
[----:B------:R-:W-:Y:S01]  /*5230*/  UISETP.NE.AND UP0, UPT, UR5, 0x3, UPT ;  /* 0x000000030500788c */ /* 0x000fe2000bf05270 */
[----:B------:R-:W-:Y:S01]  /*5240*/  VIADD R14, R14, 0x1 ;  /* 0x000000010e0e7836 */ /* 0x000fe20000000000 */
[----:B------:R-:W-:Y:S01]  /*5250*/  UMOV UR22, 0x0 ;  /* 0x0000000000167882 */ /* 0x000fe20000000000 */
[----:B------:R-:W-:Y:S01]  /*5260*/  UMOV UR23, 0x10000000 ;  /* 0x1000000000177882 */ /* 0x000fe20000000000 */
[----:B------:R-:W-:Y:S04]  /*5270*/  UPRMT UR20, UR54, 0x654, UR9 ;  /* 0x0000065436147896 */ /* 0x000fe80008000009 */
[----:B-1----:R-:W-:Y:S01]  /*5280*/  IMAD.U32 R9, RZ, RZ, UR7 ;  /* 0x00000007ff097e24 */ /* 0x002fe2000f8e00ff */
[----:B------:R-:W-:Y:S01]  /*5290*/  USEL UR7, URZ, 0x1, UP0 ;  /* 0x00000001ff077887 */ /* 0x000fe20008000000 */
[----:B------:R-:W-:Y:S01]  /*52a0*/  IMAD.U32 R8, RZ, RZ, UR6 ;  /* 0x00000006ff087e24 */ /* 0x000fe2000f8e00ff */
[----:B------:R-:W-:Y:S02]  /*52b0*/  USEL UR6, UR5, URZ, UP0 ;  /* 0x000000ff05067287 */ /* 0x000fe40008000000 */
[----:B------:R-:W-:Y:S01]  /*52c0*/  VOTEU.ALL UP0, P1 ;  /* 0x0000000000ff7886 */ /* 0x000fe20000800000 */
[----:B------:R-:W-:Y:S02]  /*52d0*/  @!P1 R2UR UR19, R9 ;  /* 0x00000000091392ca */ /* 0x000fe400000e0000 */
[----:B------:R-:W-:Y:S02]  /*52e0*/  @!P1 R2UR UR18, R8 ;  /* 0x00000000081292ca */ /* 0x000fe400000e0000 */
[----:B------:R-:W-:Y:S01]  /*52f0*/  @!UP0 ULEA UR5, UR12, UR24, 0xd ;  /* 0x000000180c058291 */ /* 0x000fe2000f8e68ff */
[----:B------:R-:W-:Y:S02]  /*5300*/  LOP3.LUT R15, R15, UR7, RZ, 0x3c, !PT ;  /* 0x000000070f0f7c12 */ /* 0x000fe4000f8e3cff */
[----:B------:R-:W-:Y:S01]  /*5310*/  UMOV UR12, UR36 ;  /* 0x00000024000c7c82 */ /* 0x000fe20008000000 */
[----:B------:R-:W-:Y:S01]  /*5320*/  @!UP0 UIADD3 UR8, UPT, UPT, UR5, 0x400, URZ ;  /* 0x0000040005088890 */ /* 0x000fe2000fffe0ff */
[----:B------:R-:W-:Y:S01]  /*5330*/  SHF.L.U32 R0, R15, 0x1f, RZ ;  /* 0x0000001f0f007819 */ /* 0x000fe200000006ff */
[----:B------:R-:W-:Y:S01]  /*5340*/  VOTEU.ALL UP0, P1 ;  /* 0x0000000000ff7886 */ /* 0x000fe20000800000 */
[----:B------:R-:W-:Y:S06]  /*5350*/  ULEA UR5, UR6, UR24, 0x3 ;  /* 0x0000001806057291 */ /* 0x000fec000f8e18ff */
[----:B------:R1:W-:Y:S01]  /*5360*/  @!UP0 UTMALDG.3D [UR8], [UR18], desc[UR22] ;  /* 0x00001608120085b4 */ /* 0x0003e20008011000 */
[----:B------:R1:W-:Y:S01]  /*5370*/  @!P1 SYNCS.ARRIVE.TRANS64.RED.A0TR RZ, [UR4+0xc0], R6 ;  /* 0x0000c006ffff99a7 */ /* 0x0003e20008300404 */
[----:B------:R-:W-:Y:S01]  /*5380*/  SYNCS.ARRIVE.TRANS64.RED.A1T0 RZ, [UR20], RZ ;  /* 0x000000ffffff79a7 */ /* 0x000fe20008100414 */
[----:B------:R-:W2:Y:S02]  /*5390*/  SYNCS.PHASECHK.TRANS64.TRYWAIT P0, [UR5+0xd8], R0 ;  /* 0x0000d800ff0075a7 */ /* 0x000ea40008001105 */
[----:B-12---:R-:W-:Y:S05]  /*53a0*/  @!P0 BRA `(.L_x_91) ;  /* 0x0000003400048947 */ /* 0x006fea0003800000 */
.L_x_179:
[----:B------:R-:W-:Y:S01]  /*53b0*/  UIADD3 UR9, UPT, UPT, UR5, 0xc0, URZ ;  /* 0x000000c005097890 */ /* 0x000fe2000fffe0ff */
[----:B-1----:R-:W-:Y:S01]  /*53c0*/  @!P1 IADD3 R6, P0, PT, R16, 0x580, RZ ;  /* 0x0000058010069810 */ /* 0x002fe20007f1e0ff */
[----:B------:R-:W-:Y:S01]  /*53d0*/  UPLOP3.LUT UP3, UPT, UPT, UPT, UPT, 0x80, 0x8 ;  /* 0x000000000008789c */ /* 0x000fe20003f6f070 */
[----:B------:R-:W-:Y:S01]  /*53e0*/  R2UR UR23, R58 ;  /* 0x000000003a1772ca */ /* 0x000fe200000e0000 */
[----:B------:R-:W-:Y:S01]  /*53f0*/  UMOV UR20, 0x0 ;  /* 0x0000000000147882 */ /* 0x000fe20000000000 */
[----:B------:R-:W-:Y:S01]  /*5400*/  @!P1 R2UR UR7, R6 ;  /* 0x00000000060792ca */ /* 0x000fe200000e0000 */
[----:B------:R-:W-:Y:S01]  /*5410*/  @!P1 IMAD.X R0, RZ, RZ, R17, P0 ;  /* 0x000000ffff009224 */ /* 0x000fe200000e0611 */
[----:B------:R-:W-:Y:S01]  /*5420*/  UMOV UR21, 0x10000000 ;  /* 0x1000000000157882 */ /* 0x000fe20000000000 */
[----:B------:R-:W-:Y:S01]  /*5430*/  UMOV UR12, UR36 ;  /* 0x00000024000c7c82 */ /* 0x000fe20008000000 */
[----:B------:R-:W-:Y:S01]  /*5440*/  VOTEU.ALL UP0, P1 ;  /* 0x0000000000ff7886 */ /* 0x000fe20000800000 */
[----:B------:R-:W-:Y:S01]  /*5450*/  R2UR UR22, R59 ;  /* 0x000000003b1672ca */ /* 0x000fe200000e0000 */
[----:B------:R-:W-:Y:S01]  /*5460*/  UMOV UR36, UR25 ;  /* 0x0000001900247c82 */ /* 0x000fe20008000000 */
[----:B------:R-:W-:Y:S02]  /*5470*/  @!P1 R2UR UR4, R0 ;  /* 0x00000000000492ca */ /* 0x000fe400000e0000 */
[----:B------:R-:W-:Y:S01]  /*5480*/  @!UP0 UIADD3 UR10, UPT, UPT, UR10, 0x20, URZ ;  /* 0x000000200a0a8890 */ /* 0x000fe2000fffe0ff */
[C---:B------:R-:W-:Y:S01]  /*5490*/  ISETP.NE.AND P0, PT, R14.reuse, 0x2, PT ;  /* 0x000000020e00780c */ /* 0x040fe20003f05270 */
[----:B------:R-:W-:Y:S02]  /*54a0*/  UIADD3 UR32, UPT, UPT, UR13, UR23, URZ ;  /* 0x000000170d207290 */ /* 0x000fe4000fffe0ff */
[----:B------:R-:W-:Y:S01]  /*54b0*/  IMAD.U32 R8, RZ, RZ, UR7 ;  /* 0x00000007ff087e24 */ /* 0x000fe2000f8e00ff */
[----:B------:R-:W-:Y:S02]  /*54c0*/  SEL R0, RZ, 0x1, P0 ;  /* 0x00000001ff007807 */ /* 0x000fe40000000000 */
[----:B------:R-:W-:Y:S02]  /*54d0*/  SEL R14, R14, RZ, P0 ;  /* 0x000000ff0e0e7207 */ /* 0x000fe40000000000 */
[----:B------:R-:W-:Y:S01]  /*54e0*/  @!P1 R2UR UR18, R8 ;  /* 0x00000000081292ca */ /* 0x000fe200000e0000 */
[----:B------:R-:W-:Y:S01]  /*54f0*/  UIADD3 UR29, UPT, UPT, UR14, UR22, URZ ;  /* 0x000000160e1d7290 */ /* 0x000fe2000fffe0ff */
[----:B------:R-:W-:Y:S01]  /*5500*/  IMAD.U32 R9, RZ, RZ, UR4 ;  /* 0x00000004ff097e24 */ /* 0x000fe2000f8e00ff */
[----:B------:R-:W-:Y:S01]  /*5510*/  @!UP0 ULEA UR4, UR6, UR24, 0xd ;  /* 0x0000001806048291 */ /* 0x000fe2000f8e68ff */
[----:B------:R-:W-:Y:S03]  /*5520*/  LOP3.LUT R13, R13, R0, RZ, 0x3c, !PT ;  /* 0x000000000d0d7212 */ /* 0x000fe600078e3cff */
[----:B------:R-:W-:Y:S01]  /*5530*/  @!P1 R2UR UR19, R9 ;  /* 0x00000000091392ca */ /* 0x000fe200000e0000 */
[----:B------:R-:W-:Y:S01]  /*5540*/  @!UP0 UIADD3 UR8, UPT, UPT, UR4, 0x400, URZ ;  /* 0x0000040004088890 */ /* 0x000fe2000fffe0ff */
[----:B------:R-:W-:Y:S01]  /*5550*/  VOTEU.ALL UP0, P1 ;  /* 0x0000000000ff7886 */ /* 0x000fe20000800000 */
[----:B------:R-:W-:Y:S10]  /*5560*/  UPRMT UR4, UR54, 0x654, UR9 ;  /* 0x0000065436047896 */ /* 0x000ff40008000009 */
[----:B------:R1:W-:Y:S01]  /*5570*/  @!UP0 UTMALDG.3D [UR8], [UR18], desc[UR20] ;  /* 0x00001408120085b4 */ /* 0x0003e20008011000 */
[----:B------:R3:W-:Y:S01]  /*5580*/  @!P1 SYNCS.ARRIVE.TRANS64.RED.A0TR RZ, [UR5+0xc0], R7 ;  /* 0x0000c007ffff99a7 */ /* 0x0007e20008300405 */
[----:B------:R-:W-:Y:S01]  /*5590*/  SYNCS.ARRIVE.TRANS64.RED.A1T0 RZ, [UR4], RZ ;  /* 0x000000ffffff79a7 */ /* 0x000fe20008100404 */
[----:B------:R-:W-:Y:S04]  /*55a0*/  UIADD3 UR4, UPT, UPT, UR6, 0x1, URZ ;  /* 0x0000000106047890 */ /* 0x000fe8000fffe0ff */
[----:B------:R-:W-:Y:S04]  /*55b0*/  UISETP.NE.AND UP0, UPT, UR4, 0x3, UPT ;  /* 0x000000030400788c */ /* 0x000fe8000bf05270 */
[----:B------:R-:W-:Y:S06]  /*55c0*/  USEL UR5, URZ, 0x1, UP0 ;  /* 0x00000001ff057887 */ /* 0x000fec0008000000 */
[----:B------:R-:W-:Y:S01]  /*55d0*/  LOP3.LUT R15, R15, UR5, RZ, 0x3c, !PT ;  /* 0x000000050f0f7c12 */ /* 0x000fe2000f8e3cff */
[----:B-1----:R-:W-:Y:S01]  /*55e0*/  USEL UR12, UR4, URZ, UP0 ;  /* 0x000000ff040c7287 */ /* 0x002fe20008000000 */
[----:B------:R-:W-:Y:S11]  /*55f0*/  BRA.U UP1, `(.L_x_92) ;  /* 0xfffffff101f07547 */ /* 0x000ff6000b83ffff */
[----:B------:R-:W-:Y:S01]  /*5600*/  UIADD3 UR24, UPT, UPT, UR24, 0xd8, URZ ;  /* 0x000000d818187890 */ /* 0x000fe2000fffe0ff */
[----:B----4-:R-:W-:-:S03]  /*5610*/  SHF.L.U32 R2, R15, 0x1f, RZ ;  /* 0x0000001f0f027819 */ /* 0x010fc600000006ff */
[----:B------:R-:W-:-:S09]  /*5620*/  ULEA UR4, UR12, UR24, 0x3 ;  /* 0x000000180c047291 */ /* 0x000fd2000f8e18ff */
[----:B------:R-:W1:Y:S02]  /*5630*/  SYNCS.PHASECHK.TRANS64.TRYWAIT P0, [UR4], R2 ;  /* 0x00000002ff0075a7 */ /* 0x000e640008001104 */
[----:B-1----:R-:W-:Y:S05]  /*5640*/  @!P0 BRA `(.L_x_93) ;  /* 0x0000003000748947 */ /* 0x002fea0003800000 */
.L_x_181:
        /* <DEDUP_REMOVED lines=9> */
.L_x_183:
[----:B------:R-:W-:-:S04]  /*56e0*/  UIADD3 UR4, UPT, UPT, UR4, 0x1, URZ ;  /* 0x0000000104047890 */ /* 0x000fc8000fffe0ff */
[----:B------:R-:W-:-:S04]  /*56f0*/  UISETP.NE.AND UP0, UPT, UR4, 0x3, UPT ;  /* 0x000000030400788c */ /* 0x000fc8000bf05270 */
[----:B------:R-:W-:Y:S02]  /*5700*/  USEL UR5, URZ, 0x1, UP0 ;  /* 0x00000001ff057887 */ /* 0x000fe40008000000 */
[----:B------:R-:W-:-:S04]  /*5710*/  USEL UR4, UR4, URZ, UP0 ;  /* 0x000000ff04047287 */ /* 0x000fc80008000000 */
[----:B------:R-:W-:Y:S01]  /*5720*/  ULEA UR4, UR4, UR24, 0x3 ;  /* 0x0000001804047291 */ /* 0x000fe2000f8e18ff */
[----:B-1----:R-:W-:-:S04]  /*5730*/  LOP3.LUT R2, R15, UR5, RZ, 0x3c, !PT ;  /* 0x000000050f027c12 */ /* 0x002fc8000f8e3cff */
[----:B------:R-:W-:Y:S01]  /*5740*/  SHF.L.U32 R2, R2, 0x1f, RZ ;  /* 0x0000001f02027819 */ /* 0x000fe200000006ff */
[----:B------:R-:W-:-:S07]  /*5750*/  IMAD.U32 R0, RZ, RZ, UR4 ;  /* 0x00000004ff007e24 */ /* 0x000fce000f8e00ff */
.L_x_95:
[----:B-1----:R1:W2:Y:S02]  /*5760*/  SYNCS.PHASECHK.TRANS64.TRYWAIT P0, [R0+URZ], R2 ;  /* 0x00000002000075a7 */ /* 0x0022a400080011ff */
[----:B--2---:R-:W-:Y:S05]  /*5770*/  @!P0 NANOSLEEP.SYNCS 0x989680 ;  /* 0x009896800000895d */ /* 0x004fea0003900000 */
[----:B------:R-:W2:Y:S02]  /*5780*/  @!P0 SYNCS.PHASECHK.TRANS64 P0, [R0+URZ], R2 ;  /* 0x00000002000085a7 */ /* 0x000ea400080010ff */
[----:B--2---:R-:W-:Y:S05]  /*5790*/  @P0 EXIT ;  /* 0x000000000000094d */ /* 0x004fea0003800000 */
[----:B------:R-:W-:Y:S05]  /*57a0*/  BRA `(.L_x_95) ;  /* 0xfffffffc00ec7947 */ /* 0x000fea000383ffff */
.L_x_83:
[----:B------:R-:W-:-:S06]  /*57b0*/  UISETP.GE.AND UP0, UPT, UR20, 0x4, UPT ;  /* 0x000000041400788c */ /* 0x000fcc000bf06270 */
[----:B------:R-:W-:-:S13]  /*57c0*/  PLOP3.LUT P0, PT, PT, PT, UP0, 0x80, 0x8 ;  /* 0x000000000008781c */ /* 0x000fda0003f0f008 */
[----:B------:R-:W-:Y:S05]  /*57d0*/  @!P0 EXIT ;  /* 0x000000000000894d */ /* 0x000fea0003800000 */
[----:B------:R-:W-:Y:S01]  /*57e0*/  BAR.SYNC.DEFER_BLOCKING 0x6, 0xa0 ;  /* 0x0182800000007b1d */ /* 0x000fe20000010000 */
[C---:B------:R-:W-:Y:S01]  /*57f0*/  IMAD.SHL.U32 R6, R66.reuse, 0x20, RZ ;  /* 0x0000002042067824 */ /* 0x040fe200078e00ff */
[C---:B------:R-:W-:Y:S01]  /*5800*/  R2P PR, R66.reuse, 0x6 ;  /* 0x0000000642007804 */ /* 0x040fe20000000000 */
[C---:B------:R-:W-:Y:S01]  /*5810*/  IMAD.SHL.U32 R4, R66.reuse, 0x4, RZ ;  /* 0x0000000442047824 */ /* 0x040fe200078e00ff */
[----:B------:R-:W-:Y:S01]  /*5820*/  CS2R R62, SRZ ;  /* 0x00000000003e7805 */ /* 0x000fe2000001ff00 */
[----:B------:R-:W-:Y:S01]  /*5830*/  IMAD.U32 R23, R66, 0x10000, RZ ;  /* 0x0001000042177824 */ /* 0x000fe200078e00ff */
[----:B------:R-:W-:Y:S02]  /*5840*/  UMOV UR44, 0x400 ;  /* 0x00000400002c7882 */ /* 0x000fe40000000000 */
[----:B------:R-:W1:Y:S01]  /*5850*/  LDC.64 R52, c[0x0][0x888] ;  /* 0x00022200ff347b82 */ /* 0x000e620000000a00 */
[----:B------:R-:W-:Y:S01]  /*5860*/  ULEA UR44, UR54, UR44, 0x18 ;  /* 0x0000002c362c7291 */ /* 0x000fe2000f8ec0ff */
[----:B------:R-:W-:Y:S01]  /*5870*/  LOP3.LUT R5, R6, 0xe0, RZ, 0xc0, !PT ;  /* 0x000000e006057812 */ /* 0x000fe200078ec0ff */
[----:B------:R-:W-:Y:S01]  /*5880*/  IMAD.SHL.U32 R27, R66, 0x10, RZ ;  /* 0x00000010421b7824 */ /* 0x000fe200078e00ff */
[----:B------:R-:W-:Y:S01]  /*5890*/  LOP3.LUT R6, R6, 0x100, RZ, 0xc0, !PT ;  /* 0x0000010006067812 */ /* 0x000fe200078ec0ff */
[----:B------:R-:W-:Y:S01]  /*58a0*/  UIADD3 UR4, UPT, UPT, UR44, 0x400, URZ ;  /* 0x000004002c047890 */ /* 0x000fe2000fffe0ff */
[----:B------:R-:W-:Y:S01]  /*58b0*/  LOP3.LUT R4, R5, 0x1c, R4, 0xf8, !PT ;  /* 0x0000001c05047812 */ /* 0x000fe200078ef804 */
[----:B------:R-:W-:Y:S01]  /*58c0*/  IMAD.MOV.U32 R65, RZ, RZ, 0x8 ;  /* 0x00000008ff417424 */ /* 0x000fe200078e00ff */
[----:B------:R-:W2:Y:S01]  /*58d0*/  LDC.64 R54, c[0x0][0x890] ;  /* 0x00022400ff367b82 */ /* 0x000ea20000000a00 */
[----:B------:R-:W-:Y:S01]  /*58e0*/  SHF.R.U32.HI R5, RZ, 0x2, R66 ;  /* 0x00000002ff057819 */ /* 0x000fe20000011642 */
[----:B------:R-:W-:Y:S01]  /*58f0*/  IMAD.MOV.U32 R64, RZ, RZ, 0x10 ;  /* 0x00000010ff407424 */ /* 0x000fe200078e00ff */
[----:B------:R-:W-:Y:S01]  /*5900*/  LOP3.LUT R23, R23, 0x600000, RZ, 0xc0, !PT ;  /* 0x0060000017177812 */ /* 0x000fe200078ec0ff */
[----:B------:R-:W-:Y:S01]  /*5910*/  IMAD.MOV.U32 R22, RZ, RZ, RZ ;  /* 0x000000ffff167224 */ /* 0x000fe200078e00ff */
[----:B------:R-:W-:Y:S01]  /*5920*/  LOP3.LUT R27, R6, 0x600, R27, 0xf8, !PT ;  /* 0x00000600061b7812 */ /* 0x000fe200078ef81b */
[----:B------:R-:W-:Y:S01]  /*5930*/  IMAD.MOV.U32 R61, RZ, RZ, RZ ;  /* 0x000000ffff3d7224 */ /* 0x000fe200078e00ff */
[----:B------:R-:W-:Y:S01]  /*5940*/  LOP3.LUT R4, R4, 0x4, R5, 0x78, !PT ;  /* 0x0000000404047812 */ /* 0x000fe200078e7805 */
[----:B------:R-:W3:Y:S01]  /*5950*/  LDC.64 R50, c[0x0][0x8b0] ;  /* 0x00022c00ff327b82 */ /* 0x000ee20000000a00 */
[----:B------:R-:W4:Y:S01]  /*5960*/  LDS R0, [UR44+0x1b0] ;  /* 0x0001b02cff007984 */ /* 0x000f220008000800 */
[----:B------:R-:W-:Y:S01]  /*5970*/  LOP3.LUT R66, R66, 0x60, RZ, 0xc0, !PT ;  /* 0x0000006042427812 */ /* 0x000fe200078ec0ff */
[----:B------:R-:W-:Y:S01]  /*5980*/  IMAD.U32 R68, RZ, RZ, UR4 ;  /* 0x00000004ff447e24 */ /* 0x000fe2000f8e00ff */
[----:B------:R-:W-:Y:S01]  /*5990*/  LOP3.LUT R27, R27, R4, RZ, 0xfc, !PT ;  /* 0x000000041b1b7212 */ /* 0x000fe200078efcff */
[----:B------:R-:W1:Y:S01]  /*59a0*/  LDCU UR63, c[0x0][0x370] ;  /* 0x00006e00ff3f77ac */ /* 0x000e620008000800 */
[----:B------:R-:W-:-:S02]  /*59b0*/  SEL R65, R65, 0xfffffff8, !P1 ;  /* 0xfffffff841417807 */ /* 0x000fc40004800000 */
[----:B------:R-:W1:Y:S01]  /*59c0*/  LDC.64 R48, c[0x0][0x8a8] ;  /* 0x00022a00ff307b82 */ /* 0x000e620000000a00 */
[----:B------:R-:W-:Y:S01]  /*59d0*/  SEL R64, R64, 0xfffffff0, !P2 ;  /* 0xfffffff040407807 */ /* 0x000fe20005000000 */
[----:B------:R-:W1:Y:S01]  /*59e0*/  LDCU UR41, c[0x0][0xb0c] ;  /* 0x00016180ff2977ac */ /* 0x000e620008000800 */
[----:B------:R-:W1:Y:S01]  /*59f0*/  LDCU UR39, c[0x0][0xb30] ;  /* 0x00016600ff2777ac */ /* 0x000e620008000800 */
[----:B------:R-:W1:Y:S01]  /*5a00*/  LDCU.64 UR60, c[0x0][0x888] ;  /* 0x00011100ff3c77ac */ /* 0x000e620008000a00 */
[----:B------:R-:W1:Y:S01]  /*5a10*/  LDCU.64 UR42, c[0x0][0xb28] ;  /* 0x00016500ff2a77ac */ /* 0x000e620008000a00 */
[----:B------:R-:W1:Y:S01]  /*5a20*/  LDCU.128 UR56, c[0x0][0xb10] ;  /* 0x00016200ff3877ac */ /* 0x000e620008000c00 */
[----:B------:R-:W1:Y:S01]  /*5a30*/  LDCU UR62, c[0x0][0x374] ;  /* 0x00006e80ff3e77ac */ /* 0x000e620008000800 */
[----:B------:R-:W-:Y:S01]  /*5a40*/  UMOV UR55, 0x1 ;  /* 0x0000000100377882 */ /* 0x000fe20000000000 */
[----:B------:R-:W-:Y:S01]  /*5a50*/  UMOV UR46, URZ ;  /* 0x000000ff002e7c82 */ /* 0x000fe20008000000 */
[----:B------:R-:W-:Y:S01]  /*5a60*/  UMOV UR53, URZ ;  /* 0x000000ff00357c82 */ /* 0x000fe20008000000 */
[----:B------:R-:W-:Y:S01]  /*5a70*/  UMOV UR52, URZ ;  /* 0x000000ff00347c82 */ /* 0x000fe20008000000 */
[----:B--2-4-:R-:W-:-:S07]  /*5a80*/  IMAD.IADD R23, R0, 0x1, R23 ;  /* 0x0000000100177824 */ /* 0x014fce00078e0217 */
.L_x_126:
[C---:B------:R-:W-:Y:S02]  /*5a90*/  LEA R0, R61.reuse, UR44, 0x3 ;  /* 0x0000002c3d007c11 */ /* 0x040fe4000f8e18ff */
[----:B------:R-:W-:Y:S02]  /*5aa0*/  SHF.L.U32 R2, R62, 0x1f, RZ ;  /* 0x0000001f3e027819 */ /* 0x000fe400000006ff */
[----:B------:R-:W-:Y:S02]  /*5ab0*/  LEA R4, R61, UR44, 0x4 ;  /* 0x0000002c3d047c11 */ /* 0x000fe4000f8e20ff */
[----:B------:R-:W2:Y:S02]  /*5ac0*/  SYNCS.PHASECHK.TRANS64.TRYWAIT P0, [R0+URZ+0x100], R2 ;  /* 0x00010002000075a7 */ /* 0x000ea400080011ff */
[----:B--2---:R-:W-:Y:S05]  /*5ad0*/  @!P0 BRA `(.L_x_96) ;  /* 0x0000002c00808947 */ /* 0x004fea0003800000 */
.L_x_184:
[----:B------:R-:W-:Y:S01]  /*5ae0*/  R2UR UR7, R67 ;  /* 0x00000000430772ca */ /* 0x000fe200000e0000 */
[----:B------:R-:W4:Y:S01]  /*5af0*/  LDS.128 R4, [R4+0x190] ;  /* 0x0001900004047984 */ /* 0x000f220000000c00 */
[----:B--2---:R-:W-:Y:S01]  /*5b00*/  VIADD R0, R0, 0x110 ;  /* 0x0000011000007836 */ /* 0x004fe20000000000 */
[----:B------:R-:W-:Y:S04]  /*5b10*/  UISETP.GE.AND UP0, UPT, UR40, 0x1, UPT ;  /* 0x000000012800788c */ /* 0x000fe8000bf06270 */
[----:B------:R-:W-:Y:S01]  /*5b20*/  PRMT R0, RZ, 0x654, R0 ;  /* 0x00000654ff007816 */ /* 0x000fe20000000000 */
[----:B------:R-:W-:Y:S01]  /*5b30*/  @!PT LDS RZ, [RZ] ;  /* 0x00000000fffff984 */ /* 0x000fe20000000800 */
[----:B------:R-:W-:Y:S01]  /*5b40*/  @!PT LDS RZ, [RZ] ;  /* 0x00000000fffff984 */ /* 0x000fe20000000800 */
[----:B------:R-:W-:Y:S01]  /*5b50*/  @!PT LDS RZ, [RZ] ;  /* 0x00000000fffff984 */ /* 0x000fe20000000800 */
[----:B------:R-:W-:Y:S01]  /*5b60*/  @!PT LDS RZ, [RZ] ;  /* 0x00000000fffff984 */ /* 0x000fe20000000800 */
[----:B------:R2:W-:Y:S06]  /*5b70*/  MEMBAR.ALL.CTA ;  /* 0x0000000000007992 */ /* 0x0005ec0000008000 */
[----:B--2---:R-:W2:Y:S02]  /*5b80*/  FENCE.VIEW.ASYNC.S ;  /* 0x00000000000073c6 */ /* 0x004ea40000000000 */
[----:B--2---:R2:W-:Y:S01]  /*5b90*/  SYNCS.ARRIVE.TRANS64.RED.A1T0 RZ, [R0+URZ], RZ ;  /* 0x000000ff00ff79a7 */ /* 0x0045e200081004ff */
[----:B----4-:R-:W-:Y:S11]  /*5ba0*/  LOP3.LUT P0, RZ, R6, 0x1, RZ, 0xc0, !PT ;  /* 0x0000000106ff7812 */ /* 0x010ff6000780c0ff */
[----:B------:R-:W-:Y:S02]  /*5bb0*/  @!UPT UIADD3 URZ, UPT, UPT, URZ, URZ, URZ ;  /* 0x000000fffffff290 */ /* 0x000fe4000fffe0ff */
[----:B------:R-:W-:Y:S01]  /*5bc0*/  VOTEU.ANY UP1, P0 ;  /* 0x0000000000ff7886 */ /* 0x000fe20000020100 */
[----:B------:R-:W-:Y:S01]  /*5bd0*/  PLOP3.LUT P0, PT, PT, PT, UP1, 0x80, 0x8 ;  /* 0x000000000008781c */ /* 0x000fe20003f0f018 */
[----:B------:R-:W-:Y:S06]  /*5be0*/  UP2UR UR4, UPR, URZ, 0x2 ;  /* 0x00000002ff047883 */ /* 0x000fec0008000000 */
[----:B------:R-:W-:Y:S06]  /*5bf0*/  IMAD.U32 R69, RZ, RZ, UR4 ;  /* 0x00000004ff457e24 */ /* 0x000fec000f8e00ff */
[----:B------:R-:W-:Y:S02]  /*5c00*/  @P0 SHF.R.U32.HI R2, RZ, 0x10, R5 ;  /* 0x00000010ff020819 */ /* 0x000fe40000011605 */
[----:B------:R-:W-:Y:S02]  /*5c10*/  @P0 MOV R3, R4 ;  /* 0x0000000400030202 */ /* 0x000fe40000000f00 */
[----:B------:R-:W-:Y:S02]  /*5c20*/  @P0 R2UR UR4, R2 ;  /* 0x00000000020402ca */ /* 0x000fe400000e0000 */
[----:B------:R-:W-:Y:S02]  /*5c30*/  @P0 LOP3.LUT R4, R5, 0xffff, RZ, 0xc0, !PT ;  /* 0x0000ffff05040812 */ /* 0x000fe400078ec0ff */
[----:B------:R-:W-:Y:S02]  /*5c40*/  @P0 R2UR UR6, R3 ;  /* 0x00000000030602ca */ /* 0x000fe400000e0000 */
[----:B------:R-:W-:Y:S07]  /*5c50*/  @P0 R2UR UR5, R4 ;  /* 0x00000000040502ca */ /* 0x000fee00000e0000 */
[----:B------:R-:W-:Y:S02]  /*5c60*/  @UP1 UMOV UR7, UR4 ;  /* 0x0000000400071c82 */ /* 0x000fe40008000000 */
[----:B------:R-:W-:Y:S02]  /*5c70*/  IMAD.U32 R67, RZ, RZ, UR7 ;  /* 0x00000007ff437e24 */ /* 0x000fe4000f8e00ff */
[----:B------:R-:W-:Y:S02]  /*5c80*/  @UP1 UMOV UR38, UR6 ;  /* 0x0000000600261c82 */ /* 0x000fe40008000000 */
[----:B------:R-:W-:Y:S01]  /*5c90*/  @UP1 UMOV UR37, UR5 ;  /* 0x0000000500251c82 */ /* 0x000fe20008000000 */
[----:B--2---:R-:W-:Y:S05]  /*5ca0*/  BRA.U !UP0, `(.L_x_97) ;  /* 0x0000000108cc7547 */ /* 0x004fea000b800000 */
[----:B------:R-:W2:Y:S01]  /*5cb0*/  LDCU UR12, c[0x0][0xb20] ;  /* 0x00016400ff0c77ac */ /* 0x000ea20008000800 */
[----:B-1----:R-:W-:Y:S02]  /*5cc0*/  UIMAD.WIDE.U32 UR4, UR62, UR59, URZ ;  /* 0x0000003b3e0472a5 */ /* 0x002fe4000f8e00ff */
[----:B------:R-:W-:Y:S02]  /*5cd0*/  UIMAD.WIDE.U32 UR6, UR63, UR56, URZ ;  /* 0x000000383f0672a5 */ /* 0x000fe4000f8e00ff */
[----:B------:R-:W-:Y:S02]  /*5ce0*/  UISETP.NE.AND UP0, UPT, UR58, 0x1, UPT ;  /* 0x000000013a00788c */ /* 0x000fe4000bf05270 */
[----:B------:R-:W-:Y:S02]  /*5cf0*/  UIMAD.WIDE.U32 UR8, UR37, UR59, URZ ;  /* 0x0000003b250872a5 */ /* 0x000fe4000f8e00ff */
[----:B------:R-:W-:Y:S02]  /*5d00*/  UIMAD.WIDE.U32 UR10, UR38, UR56, URZ ;  /* 0x00000038260a72a5 */ /* 0x000fe4000f8e00ff */
[----:B------:R-:W-:Y:S02]  /*5d10*/  UISETP.NE.AND UP1, UPT, UR41, 0x1, UPT ;  /* 0x000000012900788c */ /* 0x000fe4000bf25270 */
[----:B------:R-:W-:Y:S01]  /*5d20*/  UISETP.NE.AND UP2, UPT, UR40, 0x1, UPT ;  /* 0x000000012800788c */ /* 0x000fe2000bf45270 */
[----:B------:R-:W-:Y:S02]  /*5d30*/  UMOV UR4, UR5 ;  /* 0x0000000500047c82 */ /* 0x000fe40008000000 */
[----:B--2---:R-:W-:Y:S03]  /*5d40*/  USHF.R.U32.HI UR5, URZ, UR12, UR4 ;  /* 0x0000000cff057299 */ /* 0x004fe60008011604 */
[----:B------:R-:W-:Y:S02]  /*5d50*/  UMOV UR4, UR7 ;  /* 0x0000000700047c82 */ /* 0x000fe40008000000 */
[----:B------:R-:W-:Y:S02]  /*5d60*/  USHF.R.U32.HI UR7, URZ, UR57, UR4 ;  /* 0x00000039ff077299 */ /* 0x000fe40008011604 */
[----:B------:R-:W-:Y:S02]  /*5d70*/  USEL UR4, UR62, UR5, !UP0 ;  /* 0x000000053e047287 */ /* 0x000fe4000c000000 */
[----:B------:R-:W-:Y:S01]  /*5d80*/  USEL UR7, UR63, UR7, !UP1 ;  /* 0x000000073f077287 */ /* 0x000fe2000c800000 */
[----:B------:R-:W-:Y:S01]  /*5d90*/  UMOV UR5, UR9 ;  /* 0x0000000900057c82 */ /* 0x000fe20008000000 */
[----:B------:R-:W-:Y:S02]  /*5da0*/  UIMAD.WIDE.U32 UR8, UR4, UR42, URZ ;  /* 0x0000002a040872a5 */ /* 0x000fe4000f8e00ff */
[----:B------:R-:W-:Y:S03]  /*5db0*/  USHF.R.U32.HI UR6, URZ, UR12, UR5 ;  /* 0x0000000cff067299 */ /* 0x000fe60008011605 */
[----:B------:R-:W-:Y:S01]  /*5dc0*/  UMOV UR5, UR11 ;  /* 0x0000000b00057c82 */ /* 0x000fe20008000000 */
[----:B------:R-:W-:Y:S02]  /*5dd0*/  UIMAD.WIDE.U32 UR10, UR7, UR42, URZ ;  /* 0x0000002a070a72a5 */ /* 0x000fe4000f8e00ff */
[----:B------:R-:W-:Y:S02]  /*5de0*/  USHF.R.U32.HI UR12, URZ, UR57, UR5 ;  /* 0x00000039ff0c7299 */ /* 0x000fe40008011605 */
[----:B------:R-:W-:Y:S01]  /*5df0*/  USEL UR6, UR37, UR6, !UP0 ;  /* 0x0000000625067287 */ /* 0x000fe2000c000000 */
[----:B------:R-:W-:Y:S02]  /*5e00*/  UMOV UR5, UR9 ;  /* 0x0000000900057c82 */ /* 0x000fe40008000000 */
[----:B------:R-:W-:Y:S01]  /*5e10*/  UMOV UR10, UR11 ;  /* 0x0000000b000a7c82 */ /* 0x000fe20008000000 */
[----:B------:R-:W-:Y:S02]  /*5e20*/  @UP2 USHF.R.U32.HI UR4, URZ, UR43, UR5 ;  /* 0x0000002bff042299 */ /* 0x000fe40008011605 */
[----:B------:R-:W-:Y:S02]  /*5e30*/  @UP2 USHF.R.U32.HI UR7, URZ, UR43, UR10 ;  /* 0x0000002bff072299 */ /* 0x000fe4000801160a */
[----:B------:R-:W-:Y:S02]  /*5e40*/  UIMAD UR4, UR40, UR4, URZ ;  /* 0x00000004280472a4 */ /* 0x000fe4000f8e02ff */
[----:B------:R-:W-:Y:S02]  /*5e50*/  UIMAD.WIDE.U32 UR10, UR6, UR42, URZ ;  /* 0x0000002a060a72a5 */ /* 0x000fe4000f8e00ff */
[----:B------:R-:W-:Y:S02]  /*5e60*/  USEL UR5, UR38, UR12, !UP1 ;  /* 0x0000000c26057287 */ /* 0x000fe4000c800000 */
[----:B------:R-:W-:Y:S02]  /*5e70*/  UIMAD UR8, UR40, UR7, URZ ;  /* 0x00000007280872a4 */ /* 0x000fe4000f8e02ff */
[----:B------:R-:W-:Y:S03]  /*5e80*/  UISETP.GE.AND UP0, UPT, UR6, UR4, UPT ;  /* 0x000000040600728c */ /* 0x000fe6000bf06270 */
[----:B------:R-:W-:Y:S01]  /*5e90*/  UMOV UR4, UR11 ;  /* 0x0000000b00047c82 */ /* 0x000fe20008000000 */
[----:B------:R-:W-:Y:S02]  /*5ea0*/  UISETP.GE.OR UP0, UPT, UR5, UR8, UP0 ;  /* 0x000000080500728c */ /* 0x000fe40008706670 */
[----:B------:R-:W-:Y:S02]  /*5eb0*/  USHF.R.U32.HI UR4, URZ, UR43, UR4 ;  /* 0x0000002bff047299 */ /* 0x000fe40008011604 */
[----:B------:R-:W-:Y:S02]  /*5ec0*/  UIMAD.WIDE.U32 UR8, UR5, UR42, URZ ;  /* 0x0000002a050872a5 */ /* 0x000fe4000f8e00ff */
[----:B------:R-:W-:Y:S02]  /*5ed0*/  USEL UR11, UR6, UR4, !UP2 ;  /* 0x00000004060b7287 */ /* 0x000fe4000d000000 */
[----:B------:R-:W-:Y:S02]  /*5ee0*/  UIADD3 UR8, UPT, UPT, -UR5, URZ, URZ ;  /* 0x000000ff05087290 */ /* 0x000fe4000fffe1ff */
[----:B------:R-:W-:Y:S01]  /*5ef0*/  UIADD3 UR10, UPT, UPT, -UR11, URZ, URZ ;  /* 0x000000ff0b0a7290 */ /* 0x000fe2000fffe1ff */
[----:B------:R-:W-:Y:S01]  /*5f00*/  @!UP0 UMOV UR4, UR9 ;  /* 0x0000000900048c82 */ /* 0x000fe20008000000 */
[----:B------:R-:W-:Y:S02]  /*5f10*/  UIADD3 UR9, UPT, UPT, -UR6, URZ, URZ ;  /* 0x000000ff06097290 */ /* 0x000fe4000fffe1ff */
[----:B------:R-:W-:Y:S02]  /*5f20*/  @!UP0 USHF.R.U32.HI UR4, URZ, UR43, UR4 ;  /* 0x0000002bff048299 */ /* 0x000fe40008011604 */
[----:B------:R-:W-:Y:S02]  /*5f30*/  UIMAD UR10, UR40, UR10, UR6 ;  /* 0x0000000a280a72a4 */ /* 0x000fe4000f8e0206 */
[----:B------:R-:W-:Y:S04]  /*5f40*/  @!UP0 USEL UR4, UR5, UR4, !UP2 ;  /* 0x0000000405048287 */ /* 0x000fe8000d000000 */
[----:B------:R-:W-:Y:S02]  /*5f50*/  @!UP0 UIMAD UR10, UR7, UR10, UR4 ;  /* 0x0000000a070a82a4 */ /* 0x000fe4000f8e0204 */
[----:B------:R-:W-:Y:S02]  /*5f60*/  @!UP0 UIADD3 UR11, UPT, UPT, UR11, -UR4, URZ ;  /* 0x800000040b0b8290 */ /* 0x000fe4000fffe0ff */
[----:B------:R-:W-:Y:S02]  /*5f70*/  UIMAD UR7, UR41, UR8, UR38 ;  /* 0x00000008290772a4 */ /* 0x000fe4000f8e0226 */
[----:B------:R-:W-:Y:S02]  /*5f80*/  @!UP0 UIMAD UR6, UR11, UR40, UR5 ;  /* 0x000000280b0682a4 */ /* 0x000fe4000f8e0205 */
[----:B------:R-:W-:Y:S01]  /*5f90*/  UIMAD UR4, UR58, UR9, UR37 ;  /* 0x000000093a0472a4 */ /* 0x000fe2000f8e0225 */
[----:B------:R-:W-:Y:S02]  /*5fa0*/  @!UP0 UMOV UR5, UR10 ;  /* 0x0000000a00058c82 */ /* 0x000fe40008000000 */
[----:B------:R-:W-:Y:S02]  /*5fb0*/  UIMAD UR38, UR5, UR41, UR7 ;  /* 0x00000029052672a4 */ /* 0x000fe4000f8e0207 */
[----:B------:R-:W-:Y:S11]  /*5fc0*/  UIMAD UR37, UR6, UR58, UR4 ;  /* 0x0000003a062572a4 */ /* 0x000ff6000f8e0204 */
[----:B------:R-:W-:Y:S01]  /*5fd0*/  @!UPT UIADD3 URZ, UPT, UPT, URZ, URZ, URZ ;  /* 0x000000fffffff290 */ /* 0x000fe2000fffe0ff */
.L_x_97:
[----:B-1----:R-:W-:Y:S01]  /*5fe0*/  UISETP.NE.AND UP0, UPT, UR39, 0x1, UPT ;  /* 0x000000012700788c */ /* 0x002fe2000bf05270 */
[----:B------:R-:W-:Y:S01]  /*5ff0*/  R2UR UR11, R68 ;  /* 0x00000000440b72ca */ /* 0x000fe200000e0000 */
[----:B------:R-:W-:Y:S01]  /*6000*/  USHF.L.U32 UR50, UR29, 0x6, URZ ;  /* 0x000000061d327899 */ /* 0x000fe200080006ff */
[----:B------:R-:W-:Y:S01]  /*6010*/  IADD3 R61, PT, PT, R61, 0x1, RZ ;  /* 0x000000013d3d7810 */ /* 0x000fe20007ffe0ff */
[----:B------:R-:W-:Y:S07]  /*6020*/  USHF.L.U32 UR49, UR32, 0x6, URZ ;  /* 0x0000000620317899 */ /* 0x000fee00080006ff */
[----:B------:R-:W1:Y:S01]  /*6030*/  @!UP0 LDCU.128 UR12, c[0x0][0xb10] ;  /* 0x00016200ff0c87ac */ /* 0x000e620008000c00 */
[----:B------:R-:W2:Y:S01]  /*6040*/  @!UP0 LDCU UR5, c[0x0][0xb0c] ;  /* 0x00016180ff0587ac */ /* 0x000ea20008000800 */
[----:B------:R-:W4:Y:S01]  /*6050*/  @!UP0 LDCU UR10, c[0x0][0xb20] ;  /* 0x00016400ff0a87ac */ /* 0x000f220008000800 */
[----:B-1----:R-:W-:Y:S02]  /*6060*/  UIMAD.WIDE.U32 UR8, UR38, UR12, URZ ;  /* 0x0000000c260872a5 */ /* 0x002fe4000f8e00ff */
[----:B------:R-:W-:Y:S02]  /*6070*/  UIMAD.WIDE.U32 UR6, UR37, UR15, URZ ;  /* 0x0000000f250672a5 */ /* 0x000fe4000f8e00ff */
[----:B------:R-:W-:Y:S03]  /*6080*/  @!UP0 UISETP.NE.AND UP1, UPT, UR14, 0x1, UPT ;  /* 0x000000010e00888c */ /* 0x000fe6000bf25270 */
[----:B------:R-:W-:Y:S01]  /*6090*/  @!UP0 UMOV UR4, UR9 ;  /* 0x0000000900048c82 */ /* 0x000fe20008000000 */
[----:B--2---:R-:W-:Y:S02]  /*60a0*/  @!UP0 UISETP.NE.AND UP2, UPT, UR5, 0x1, UPT ;  /* 0x000000010500888c */ /* 0x004fe4000bf45270 */
[----:B------:R-:W-:Y:S01]  /*60b0*/  @!UP0 USHF.R.U32.HI UR4, URZ, UR13, UR4 ;  /* 0x0000000dff048299 */ /* 0x000fe20008011604 */
[----:B------:R-:W-:Y:S02]  /*60c0*/  @!UP0 UMOV UR6, UR7 ;  /* 0x0000000700068c82 */ /* 0x000fe40008000000 */
[----:B----4-:R-:W-:Y:S02]  /*60d0*/  @!UP0 USHF.R.U32.HI UR6, URZ, UR10, UR6 ;  /* 0x0000000aff068299 */ /* 0x010fe40008011606 */
[----:B------:R-:W-:Y:S02]  /*60e0*/  @!UP0 USEL UR7, UR38, UR4, !UP2 ;  /* 0x0000000426078287 */ /* 0x000fe4000d000000 */
[----:B------:R-:W-:Y:S04]  /*60f0*/  @!UP0 USEL UR6, UR37, UR6, !UP1 ;  /* 0x0000000625068287 */ /* 0x000fe8000c800000 */
[----:B------:R-:W-:Y:S02]  /*6100*/  @!UP0 UIADD3 UR4, UPT, UPT, -UR7, UR6, URZ ;  /* 0x0000000607048290 */ /* 0x000fe4000fffe1ff */
[----:B------:R-:W-:Y:S02]  /*6110*/  @!UP0 UIADD3 UR6, UPT, UPT, UR7, -UR6, URZ ;  /* 0x8000000607068290 */ /* 0x000fe4000fffe0ff */
[----:B------:R-:W-:Y:S02]  /*6120*/  @!UP0 UIMAD UR38, UR4, UR5, UR38 ;  /* 0x00000005042682a4 */ /* 0x000fe4000f8e0226 */
[----:B------:R-:W-:Y:S02]  /*6130*/  @!UP0 UIMAD UR37, UR6, UR14, UR37 ;  /* 0x0000000e062582a4 */ /* 0x000fe4000f8e0225 */
[----:B------:R-:W-:Y:S09]  /*6140*/  ULOP3.LUT UP0, URZ, UR11, 0x3f0, URZ, 0xc0, !UPT ;  /* 0x000003f00bff7892 */ /* 0x000ff2000f80c0ff */
[----:B------:R-:W-:Y:S05]  /*6150*/  BRA.U !UP0, `(.L_x_98) ;  /* 0x00000001087c7547 */ /* 0x000fea000b800000 */
[----:B------:R-:W1:Y:S01]  /*6160*/  LDCU.64 UR8, c[0x4][0x80] ;  /* 0x01001000ff0877ac */ /* 0x000e620008000a00 */
[----:B------:R-:W-:Y:S01]  /*6170*/  MOV R2, 0x0 ;  /* 0x0000000000027802 */ /* 0x000fe20000000f00 */
[----:B------:R-:W-:Y:S02]  /*6180*/  HFMA2 R12, -RZ, RZ, 0, 5.9604644775390625e-08 ;  /* 0x00000001ff0c7431 */ /* 0x000fe400000001ff */
[----:B------:R-:W-:Y:S01]  /*6190*/  IMAD.MOV.U32 R8, RZ, RZ, 0x70 ;  /* 0x00000070ff087424 */ /* 0x000fe200078e00ff */
[----:B------:R2:W4:Y:S01]  /*61a0*/  LDC.64 R14, c[0x4][R2] ;  /* 0x01000000020e7b82 */ /* 0x0005220000000a00 */
[----:B------:R-:W3:Y:S01]  /*61b0*/  LDCU.64 UR6, c[0x4][0x88] ;  /* 0x01001100ff0677ac */ /* 0x000ee20008000a00 */
[----:B------:R-:W-:Y:S01]  /*61c0*/  IMAD.MOV.U32 R13, RZ, RZ, RZ ;  /* 0x000000ffff0d7224 */ /* 0x000fe200078e00ff */
[----:B------:R-:W2:Y:S01]  /*61d0*/  LDCU.64 UR4, c[0x4][0x8] ;  /* 0x01000100ff0477ac */ /* 0x000ea20008000a00 */
[----:B-1----:R-:W-:Y:S01]  /*61e0*/  MOV R5, UR9 ;  /* 0x0000000900057c02 */ /* 0x002fe20008000f00 */
[----:B------:R-:W-:Y:S01]  /*61f0*/  IMAD.U32 R4, RZ, RZ, UR8 ;  /* 0x00000008ff047e24 */ /* 0x000fe2000f8e00ff */
[----:B---3--:R-:W-:Y:S01]  /*6200*/  MOV R7, UR7 ;  /* 0x0000000700077c02 */ /* 0x008fe20008000f00 */
[----:B------:R-:W-:Y:S01]  /*6210*/  IMAD.U32 R6, RZ, RZ, UR6 ;  /* 0x00000006ff067e24 */ /* 0x000fe2000f8e00ff */
[----:B--2---:R-:W-:Y:S01]  /*6220*/  MOV R11, UR5 ;  /* 0x00000005000b7c02 */ /* 0x004fe20008000f00 */
[----:B------:R-:W-:Y:S02]  /*6230*/  IMAD.U32 R10, RZ, RZ, UR4 ;  /* 0x00000004ff0a7e24 */ /* 0x000fe4000f8e00ff */
[----:B------:R-:W-:Y:S07]  /*6240*/  LEPC R20, `(.L_x_99) ;  /* 0x000000001014794e */ /* 0x000fee0000000000 */
[----:B----45:R-:W-:Y:S05]  /*6250*/  CALL.ABS.NOINC R14 ;  /* 0x000000000e007343 */ /* 0x030fea0003c00000 */
.L_x_99:
[----:B------:R-:W1:Y:S01]  /*6260*/  LDCU.64 UR8, c[0x4][0x80] ;  /* 0x01001000ff0877ac */ /* 0x000e620008000a00 */
[----:B------:R-:W2:Y:S01]  /*6270*/  LDC.64 R2, c[0x4][R2] ;  /* 0x0100000002027b82 */ /* 0x000ea20000000a00 */
[----:B------:R-:W-:Y:S02]  /*6280*/  HFMA2 R12, -RZ, RZ, 0, 5.9604644775390625e-08 ;  /* 0x00000001ff0c7431 */ /* 0x000fe400000001ff */
[----:B------:R-:W-:Y:S02]  /*6290*/  IMAD.MOV.U32 R8, RZ, RZ, 0x70 ;  /* 0x00000070ff087424 */ /* 0x000fe400078e00ff */
[----:B------:R-:W-:Y:S01]  /*62a0*/  IMAD.MOV.U32 R13, RZ, RZ, RZ ;  /* 0x000000ffff0d7224 */ /* 0x000fe200078e00ff */
[----:B------:R-:W3:Y:S01]  /*62b0*/  LDCU.64 UR6, c[0x4][0x88] ;  /* 0x01001100ff0677ac */ /* 0x000ee20008000a00 */
[----:B------:R-:W4:Y:S01]  /*62c0*/  LDCU.64 UR4, c[0x4][0x8] ;  /* 0x01000100ff0477ac */ /* 0x000f220008000a00 */
[----:B-1----:R-:W-:Y:S02]  /*62d0*/  MOV R4, UR8 ;  /* 0x0000000800047c02 */ /* 0x002fe40008000f00 */
[----:B------:R-:W-:Y:S02]  /*62e0*/  MOV R5, UR9 ;  /* 0x0000000900057c02 */ /* 0x000fe40008000f00 */
[----:B---3--:R-:W-:Y:S01]  /*62f0*/  MOV R7, UR7 ;  /* 0x0000000700077c02 */ /* 0x008fe20008000f00 */
[----:B------:R-:W-:Y:S01]  /*6300*/  IMAD.U32 R6, RZ, RZ, UR6 ;  /* 0x00000006ff067e24 */ /* 0x000fe2000f8e00ff */
[----:B----4-:R-:W-:Y:S01]  /*6310*/  MOV R11, UR5 ;  /* 0x00000005000b7c02 */ /* 0x010fe20008000f00 */
[----:B------:R-:W-:Y:S02]  /*6320*/  IMAD.U32 R10, RZ, RZ, UR4 ;  /* 0x00000004ff0a7e24 */ /* 0x000fe4000f8e00ff */
[----:B------:R-:W-:Y:S07]  /*6330*/  LEPC R20, `(.L_x_98) ;  /* 0x000000001014794e */ /* 0x000fee0000000000 */
[----:B--2---:R-:W-:Y:S05]  /*6340*/  CALL.ABS.NOINC R2 ;  /* 0x0000000002007343 */ /* 0x004fea0003c00000 */
.L_x_98:
[----:B------:R-:W-:Y:S02]  /*6350*/  ISETP.NE.U32.AND P0, PT, RZ, UR60, PT ;  /* 0x0000003cff007c0c */ /* 0x000fe4000bf05070 */
[C---:B------:R-:W-:Y:S02]  /*6360*/  ISETP.NE.U32.AND P1, PT, R54.reuse, RZ, PT ;  /* 0x000000ff3600720c */ /* 0x040fe40003f25070 */
[----:B------:R-:W-:Y:S02]  /*6370*/  ISETP.NE.U32.AND P4, PT, R54, RZ, PT ;  /* 0x000000ff3600720c */ /* 0x000fe40003f85070 */
[----:B------:R-:W-:Y:S02]  /*6380*/  ISETP.NE.AND.EX P0, PT, RZ, UR61, PT, P0 ;  /* 0x0000003dff007c0c */ /* 0x000fe4000bf05300 */
[C---:B------:R-:W-:Y:S02]  /*6390*/  ISETP.NE.AND.EX P1, PT, R55.reuse, RZ, PT, P1 ;  /* 0x000000ff3700720c */ /* 0x040fe40003f25310 */
[----:B------:R-:W-:Y:S02]  /*63a0*/  ISETP.NE.AND.EX P4, PT, R55, RZ, P0, P4 ;  /* 0x000000ff3700720c */ /* 0x000fe40000785340 */
[----:B---3--:R-:W-:Y:S02]  /*63b0*/  ISETP.NE.U32.AND P5, PT, R50, RZ, PT ;  /* 0x000000ff3200720c */ /* 0x008fe40003fa5070 */
[----:B------:R-:W-:Y:S02]  /*63c0*/  ISETP.NE.U32.AND P3, PT, RZ, UR60, PT ;  /* 0x0000003cff007c0c */ /* 0x000fe4000bf65070 */
[----:B------:R-:W-:Y:S02]  /*63d0*/  PLOP3.LUT P2, PT, PT, PT, PT, 0x8, 0x80 ;  /* 0x000000000080781c */ /* 0x000fe40003f4e170 */
[----:B------:R-:W-:Y:S02]  /*63e0*/  ISETP.NE.AND.EX P5, PT, R51, RZ, PT, P5 ;  /* 0x000000ff3300720c */ /* 0x000fe40003fa5350 */
[----:B------:R-:W-:Y:S03]  /*63f0*/  ISETP.NE.AND.EX P3, PT, RZ, UR61, PT, P3 ;  /* 0x0000003dff007c0c */ /* 0x000fe6000bf65330 */
[----:B------:R-:W-:Y:S01]  /*6400*/  @!P4 PLOP3.LUT P2, PT, P1, PT, PT, 0x80, 0x8 ;  /* 0x000000000008c81c */ /* 0x000fe20000f4f070 */
[----:B------:R-:W-:Y:S01]  /*6410*/  @!UPT UIADD3 URZ, UPT, UPT, URZ, URZ, URZ ;  /* 0x000000fffffff290 */ /* 0x000fe2000fffe0ff */
[----:B------:R-:W-:Y:S11]  /*6420*/  @!P1 BRA `(.L_x_100) ;  /* 0x0000000000309947 */ /* 0x000ff60003800000 */
[----:B------:R-:W-:Y:S01]  /*6430*/  ISETP.NE.U32.AND P0, PT, R52, RZ, PT ;  /* 0x000000ff3400720c */ /* 0x000fe20003f05070 */
[----:B------:R-:W1:Y:S01]  /*6440*/  LDCU.64 UR4, c[0x0][0x358] ;  /* 0x00006b00ff0477ac */ /* 0x000e620008000a00 */
[----:B------:R-:W-:Y:S02]  /*6450*/  IMAD.MOV.U32 R56, RZ, RZ, 0x1 ;  /* 0x00000001ff387424 */ /* 0x000fe400078e00ff */
[----:B------:R-:W-:Y:S11]  /*6460*/  ISETP.NE.AND.EX P0, PT, R53, RZ, PT, P0 ;  /* 0x000000ff3500720c */ /* 0x000ff60003f05300 */
[----:B------:R-:W-:Y:S02]  /*6470*/  @!UPT UIADD3 URZ, UPT, UPT, URZ, URZ, URZ ;  /* 0x000000fffffff290 */ /* 0x000fe4000fffe0ff */
[----:B------:R-:W2:Y:S01]  /*6480*/  @P0 LDC.64 R2, c[0x0][0x888] ;  /* 0x00022200ff020b82 */ /* 0x000ea20000000a00 */
[----:B------:R-:W-:Y:S04]  /*6490*/  @P0 IMAD R0, R54, UR36, RZ ;  /* 0x0000002436000c24 */ /* 0x000fe8000f8e02ff */
[----:B--2---:R-:W-:Y:S04]  /*64a0*/  @P0 IMAD.WIDE R2, R0, 0x4, R2 ;  /* 0x0000000400020825 */ /* 0x004fe800078e0202 */
[----:B------:R-:W-:Y:S01]  /*64b0*/  HFMA2 R0, -RZ, RZ, 0, 5.9604644775390625e-08 ;  /* 0x00000001ff007431 */ /* 0x000fe200000001ff */
[----:B-1---5:R1:W5:Y:S04]  /*64c0*/  @P0 LDG.E R26, desc[UR4][R2.64] ;  /* 0x00000004021a0981 */ /* 0x022368000c1e1900 */
[----:B------:R-:W-:Y:S01]  /*64d0*/  @!P0 PRMT R56, R0, 0x7610, R56 ;  /* 0x0000761000388816 */ /* 0x000fe20000000038 */
[----:B-1----:R-:W2:Y:S06]  /*64e0*/  @!P0 LDC R26, c[0x0][0x880] ;  /* 0x00022000ff1a8b82 */ /* 0x002eac0000000800 */
.L_x_100:
[----:B------:R-:W-:Y:S05]  /*64f0*/  @!P5 BRA `(.L_x_101) ;  /* 0x000000000024d947 */ /* 0x000fea0003800000 */
[----:B------:R-:W-:Y:S01]  /*6500*/  ISETP.NE.U32.AND P0, PT, R48, RZ, PT ;  /* 0x000000ff3000720c */ /* 0x000fe20003f05070 */
[----:B------:R-:W1:Y:S03]  /*6510*/  LDCU.64 UR4, c[0x0][0x358] ;  /* 0x00006b00ff0477ac */ /* 0x000e660008000a00 */
[----:B------:R-:W-:Y:S11]  /*6520*/  ISETP.NE.AND.EX P0, PT, R49, RZ, PT, P0 ;  /* 0x000000ff3100720c */ /* 0x000ff60003f05300 */
[----:B------:R-:W-:Y:S02]  /*6530*/  @!UPT UIADD3 URZ, UPT, UPT, URZ, URZ, URZ ;  /* 0x000000fffffff290 */ /* 0x000fe4000fffe0ff */
[----:B------:R-:W3:Y:S01]  /*6540*/  @P0 LDC.64 R2, c[0x0][0x8a8] ;  /* 0x00022a00ff020b82 */ /* 0x000ee20000000a00 */
[----:B------:R-:W-:Y:S04]  /*6550*/  @P0 IMAD R0, R50, UR36, RZ ;  /* 0x0000002432000c24 */ /* 0x000fe8000f8e02ff */
[----:B---3--:R-:W-:Y:S05]  /*6560*/  @P0 IMAD.WIDE R2, R0, 0x4, R2 ;  /* 0x0000000400020825 */ /* 0x008fea00078e0202 */
[----:B-1---5:R1:W5:Y:S02]  /*6570*/  @P0 LDG.E R24, desc[UR4][R2.64] ;  /* 0x0000000402180981 */ /* 0x022364000c1e1900 */
[----:B-1----:R-:W3:Y:S02]  /*6580*/  @!P0 LDC R24, c[0x0][0x8a0] ;  /* 0x00022800ff188b82 */ /* 0x002ee40000000800 */
.L_x_101:
[----:B--2--5:R-:W-:Y:S01]  /*6590*/  FSETP.NEU.AND P0, PT, R26, RZ, PT ;  /* 0x000000ff1a00720b */ /* 0x024fe20003f0d000 */
[----:B------:R-:W-:Y:S01]  /*65a0*/  IMAD.U32 R2, RZ, RZ, UR46 ;  /* 0x0000002eff027e24 */ /* 0x000fe2000f8e00ff */
[----:B------:R-:W-:Y:S01]  /*65b0*/  SEL R5, RZ, 0xffffffff, P3 ;  /* 0xffffffffff057807 */ /* 0x000fe20001800000 */
[----:B------:R-:W-:Y:S01]  /*65c0*/  ULOP3.LUT UR4, UR55, 0x1, URZ, 0x3c, !UPT ;  /* 0x0000000137047892 */ /* 0x000fe2000f8e3cff */
[----:B------:R-:W-:Y:S01]  /*65d0*/  @!P4 LOP3.LUT P3, RZ, R56, 0xff, RZ, 0xc0, !PT ;  /* 0x000000ff38ffc812 */ /* 0x000fe2000786c0ff */
[----:B------:R-:W-:Y:S01]  /*65e0*/  BSSY B1, `(.L_x_102) ;  /* 0x000004a000017945 */ /* 0x000fe20003800000 */
[----:B------:R-:W-:Y:S01]  /*65f0*/  @!P4 SEL R0, RZ, 0xffffffff, P0 ;  /* 0xffffffffff00c807 */ /* 0x000fe20000000000 */
[----:B------:R-:W-:Y:S01]  /*6600*/  IMAD.MOV.U32 R76, RZ, RZ, 0x1 ;  /* 0x00000001ff4c7424 */ /* 0x000fe200078e00ff */
[----:B------:R-:W-:Y:S01]  /*6610*/  LEA R2, R2, UR44, 0x3 ;  /* 0x0000002c02027c11 */ /* 0x000fe2000f8e18ff */
[----:B------:R-:W-:Y:S01]  /*6620*/  IMAD.U32 R74, RZ, RZ, UR4 ;  /* 0x00000004ff4a7e24 */ /* 0x000fe2000f8e00ff */
[----:B------:R-:W-:Y:S01]  /*6630*/  @P2 SEL R0, R5, R0, !P3 ;  /* 0x0000000005002207 */ /* 0x000fe20005800000 */
[----:B------:R-:W-:Y:S01]  /*6640*/  IMAD.U32 R75, RZ, RZ, UR46 ;  /* 0x0000002eff4b7e24 */ /* 0x000fe2000f8e00ff */
[----:B------:R-:W-:Y:S02]  /*6650*/  LEA R73, R22, UR44, 0x3 ;  /* 0x0000002c16497c11 */ /* 0x000fe4000f8e18ff */
[----:B------:R-:W-:Y:S02]  /*6660*/  CS2R R46, SRZ ;  /* 0x00000000002e7805 */ /* 0x000fe4000001ff00 */
[----:B------:R-:W-:Y:S02]  /*6670*/  @!P4 LOP3.LUT R0, R0, 0x1, RZ, 0xc0, !PT ;  /* 0x000000010000c812 */ /* 0x000fe400078ec0ff */
[----:B------:R-:W-:Y:S02]  /*6680*/  CS2R R44, SRZ ;  /* 0x00000000002c7805 */ /* 0x000fe4000001ff00 */
[----:B------:R-:W-:Y:S02]  /*6690*/  SHF.L.U32 R3, R63, 0x1f, RZ ;  /* 0x0000001f3f037819 */ /* 0x000fe400000006ff */
[----:B------:R-:W-:Y:S02]  /*66a0*/  CS2R R42, SRZ ;  /* 0x00000000002a7805 */ /* 0x000fe4000001ff00 */
[----:B------:R-:W-:Y:S02]  /*66b0*/  ISETP.NE.U32.OR P5, PT, R0, 0x1, P4 ;  /* 0x000000010000780c */ /* 0x000fe400027a5470 */
[----:B------:R-:W-:Y:S02]  /*66c0*/  CS2R R40, SRZ ;  /* 0x0000000000287805 */ /* 0x000fe4000001ff00 */
[----:B------:R-:W-:Y:S02]  /*66d0*/  LEA.HI R25, R22, R22, RZ, 0x1 ;  /* 0x0000001616197211 */ /* 0x000fe400078f08ff */
[----:B------:R-:W-:Y:S02]  /*66e0*/  CS2R R38, SRZ ;  /* 0x0000000000267805 */ /* 0x000fe4000001ff00 */
[----:B------:R-:W-:Y:S02]  /*66f0*/  LOP3.LUT P4, R60, R56, 0xff, RZ, 0xc0, !PT ;  /* 0x000000ff383c7812 */ /* 0x000fe4000788c0ff */
[----:B------:R-:W-:Y:S02]  /*6700*/  CS2R R36, SRZ ;  /* 0x0000000000247805 */ /* 0x000fe4000001ff00 */
[----:B------:R-:W-:Y:S02]  /*6710*/  SEL R4, RZ, 0xffffffff, P0 ;  /* 0xffffffffff047807 */ /* 0x000fe40000000000 */
[----:B------:R-:W-:Y:S02]  /*6720*/  CS2R R34, SRZ ;  /* 0x0000000000227805 */ /* 0x000fe4000001ff00 */
[----:B------:R-:W-:Y:S02]  /*6730*/  P2R R70, PR, RZ, 0x20 ;  /* 0x00000020ff467803 */ /* 0x000fe40000000000 */
[----:B------:R-:W-:Y:S02]  /*6740*/  CS2R R32, SRZ ;  /* 0x0000000000207805 */ /* 0x000fe4000001ff00 */
[----:B------:R-:W-:Y:S02]  /*6750*/  @P1 SEL R4, R5, R4, !P4 ;  /* 0x0000000405041207 */ /* 0x000fe40006000000 */
[----:B------:R-:W-:Y:S02]  /*6760*/  @P5 SHF.L.U32 R0, R74, 0x1f, RZ ;  /* 0x0000001f4a005819 */ /* 0x000fe400000006ff */
[----:B------:R-:W-:Y:S02]  /*6770*/  LOP3.LUT R4, R4, 0x1, RZ, 0xc0, !PT ;  /* 0x0000000104047812 */ /* 0x000fe400078ec0ff */
[----:B------:R1:W2:Y:S02]  /*6780*/  @P5 SYNCS.PHASECHK.TRANS64.TRYWAIT P3, [R2+URZ+0xc0], R0 ;  /* 0x0000c000020055a7 */ /* 0x0002a400080611ff */
[----:B------:R-:W-:Y:S04]  /*6790*/  ISETP.NE.U32.AND P0, PT, R4, 0x1, PT ;  /* 0x000000010400780c */ /* 0x000fe80003f05070 */
[----:B------:R-:W-:Y:S01]  /*67a0*/  P2R R77, PR, RZ, 0x1 ;  /* 0x00000001ff4d7803 */ /* 0x000fe20000000000 */
[----:B------:R4:W3:Y:S01]  /*67b0*/  SYNCS.PHASECHK.TRANS64.TRYWAIT P2, [R73+URZ+0x120], R3 ;  /* 0x00012003490075a7 */ /* 0x0008e200080411ff */
[C---:B-1----:R-:W-:Y:S01]  /*67c0*/  IMAD.SHL.U32 R0, R25.reuse, 0x20, RZ ;  /* 0x0000002019007824 */ /* 0x042fe200078e00ff */
[----:B------:R-:W-:Y:S04]  /*67d0*/  LOP3.LUT R25, R25, 0xffe, RZ, 0xc0, !PT ;  /* 0x00000ffe19197812 */ /* 0x000fe800078ec0ff */
[----:B------:R-:W-:Y:S01]  /*67e0*/  LOP3.LUT R0, R0, 0xffffffc0, RZ, 0xc0, !PT ;  /* 0xffffffc000007812 */ /* 0x000fe200078ec0ff */
[----:B------:R-:W-:Y:S04]  /*67f0*/  IMAD.IADD R25, R22, 0x1, -R25 ;  /* 0x0000000116197824 */ /* 0x000fe800078e0a19 */
[----:B------:R-:W-:Y:S04]  /*6800*/  IMAD.IADD R0, R23, 0x1, R0 ;  /* 0x0000000117007824 */ /* 0x000fe800078e0200 */
[----:B------:R-:W-:Y:S01]  /*6810*/  IMAD R25, R25, 0x100000, R0 ;  /* 0x0010000019197824 */ /* 0x000fe200078e0200 */
[----:B--2---:R-:W-:Y:S01]  /*6820*/  @P5 SEL R76, RZ, 0x1, !P3 ;  /* 0x00000001ff4c5807 */ /* 0x004fe20005800000 */
[----:B----4-:R-:W-:Y:S06]  /*6830*/  @!P5 BRA `(.L_x_103) ;  /* 0x000000000090d947 */ /* 0x010fec0003800000 */
[----:B------:R-:W-:Y:S01]  /*6840*/  HFMA2 R39, -RZ, RZ, 0, 0 ;  /* 0x00000000ff277431 */ /* 0x000fe200000001ff */
[----:B------:R-:W-:Y:S01]  /*6850*/  ISETP.NE.AND P0, PT, R76, RZ, PT ;  /* 0x000000ff4c00720c */ /* 0x000fe20003f05270 */
[----:B------:R-:W-:Y:S01]  /*6860*/  IMAD.U32 R5, RZ, RZ, UR46 ;  /* 0x0000002eff057e24 */ /* 0x000fe2000f8e00ff */
[----:B------:R-:W-:Y:S11]  /*6870*/  BSSY B0, `(.L_x_104) ;  /* 0x0000005000007945 */ /* 0x000ff60003800000 */
[----:B------:R-:W-:Y:S05]  /*6880*/  @P0 BRA `(.L_x_105) ;  /* 0x00000000000c0947 */ /* 0x000fea0003800000 */
[----:B------:R-:W-:Y:S04]  /*6890*/  SHF.L.U32 R0, R74, 0x1f, RZ ;  /* 0x0000001f4a007819 */ /* 0x000fe800000006ff */
[----:B------:R-:W1:Y:S02]  /*68a0*/  SYNCS.PHASECHK.TRANS64.TRYWAIT P0, [R2+URZ+0xc0], R0 ;  /* 0x0000c000020075a7 */ /* 0x000e6400080011ff */
[----:B-1----:R-:W-:Y:S05]  /*68b0*/  @!P0 BRA `(.L_x_106) ;  /* 0x00000020001c8947 */ /* 0x002fea0003800000 */
.L_x_105:
[----:B------:R-:W-:Y:S05]  /*68c0*/  BSYNC B0 ;  /* 0x0000000000007941 */ /* 0x000fea0003800000 */
.L_x_104:
[----:B------:R-:W-:Y:S01]  /*68d0*/  ISETP.NE.AND P0, PT, R77, RZ, PT ;  /* 0x000000ff4d00720c */ /* 0x000fe20003f05270 */
[----:B------:R-:W-:Y:S01]  /*68e0*/  IMAD.MOV.U32 R38, RZ, RZ, RZ ;  /* 0x000000ffff267224 */ /* 0x000fe200078e00ff */
[----:B------:R-:W-:Y:S02]  /*68f0*/  CS2R R36, SRZ ;  /* 0x0000000000247805 */ /* 0x000fe4000001ff00 */
[----:B------:R-:W-:Y:S02]  /*6900*/  CS2R R34, SRZ ;  /* 0x0000000000227805 */ /* 0x000fe4000001ff00 */
[----:B------:R-:W-:Y:S02]  /*6910*/  CS2R R32, SRZ ;  /* 0x0000000000207805 */ /* 0x000fe4000001ff00 */
[----:B------:R-:W-:Y:S02]  /*6920*/  CS2R R42, SRZ ;  /* 0x00000000002a7805 */ /* 0x000fe4000001ff00 */
[----:B------:R-:W-:Y:S02]  /*6930*/  CS2R R40, SRZ ;  /* 0x0000000000287805 */ /* 0x000fe4000001ff00 */
[----:B------:R-:W-:Y:S02]  /*6940*/  CS2R R46, SRZ ;  /* 0x00000000002e7805 */ /* 0x000fe4000001ff00 */
[----:B------:R-:W-:Y:S01]  /*6950*/  CS2R R44, SRZ ;  /* 0x00000000002c7805 */ /* 0x000fe2000001ff00 */
[----:B------:R-:W-:Y:S01]  /*6960*/  @P0 IMAD R5, R5, 0x800, R27 ;  /* 0x0000080005050824 */ /* 0x000fe200078e021b */
[----:B------:R-:W-:Y:S05]  /*6970*/  @P0 WARPSYNC.ALL ;  /* 0x0000000000000948 */ /* 0x000fea0003800000 */
[----:B------:R-:W-:Y:S01]  /*6980*/  @P0 LEA R5, R5, UR44, 0x2 ;  /* 0x0000002c05050c11 */ /* 0x000fe2000f8e10ff */
[----:B------:R-:W-:Y:S04]  /*6990*/  UIADD3 UR4, UPT, UPT, UR46, 0x1, URZ ;  /* 0x000000012e047890 */ /* 0x000fe8000fffe0ff */
[----:B------:R2:W4:Y:S01]  /*69a0*/  @P0 LDSM.16.M88.4 R32, [R5+0x400] ;  /* 0x000400000520083b */ /* 0x0005220000000200 */
[----:B------:R-:W-:Y:S01]  /*69b0*/  @P0 VIADD R4, R5, 0x400 ;  /* 0x0000040005040836 */ /* 0x000fe20000000000 */
[----:B------:R-:W-:Y:S01]  /*69c0*/  UISETP.NE.AND UP0, UPT, UR4, 0x3, UPT ;  /* 0x000000030400788c */ /* 0x000fe2000bf05270 */
[C-C-:B-1----:R-:W-:Y:S02]  /*69d0*/  @P0 IMAD R2, R65.reuse, 0x4, R5.reuse ;  /* 0x0000000441020824 */ /* 0x142fe400078e0205 */
[C---:B------:R-:W-:Y:S01]  /*69e0*/  @P0 IMAD R4, R64.reuse, 0x4, R4 ;  /* 0x0000000440040824 */ /* 0x040fe200078e0204 */
[----:B------:R-:W-:Y:S01]  /*69f0*/  USEL UR5, URZ, 0x1, UP0 ;  /* 0x00000001ff057887 */ /* 0x000fe20008000000 */
[----:B------:R-:W-:Y:S01]  /*6a00*/  @P0 IMAD R0, R64, 0x4, R5 ;  /* 0x0000000440000824 */ /* 0x000fe200078e0205 */
[----:B------:R2:W1:Y:S01]  /*6a10*/  @P0 LDSM.16.M88.4 R36, [R2+0x400] ;  /* 0x000400000224083b */ /* 0x0004620000000200 */
[----:B------:R-:W-:Y:S01]  /*6a20*/  @P0 IMAD R4, R65, 0x4, R4 ;  /* 0x0000000441040824 */ /* 0x000fe200078e0204 */
[----:B------:R-:W-:Y:S02]  /*6a30*/  USEL UR4, UR4, URZ, UP0 ;  /* 0x000000ff04047287 */ /* 0x000fe40008000000 */
[----:B------:R2:W1:Y:S01]  /*6a40*/  @P0 LDSM.16.M88.4 R40, [R0+0x400] ;  /* 0x000400000028083b */ /* 0x0004620000000200 */
[----:B------:R-:W-:Y:S03]  /*6a50*/  LOP3.LUT R74, R74, UR5, RZ, 0x3c, !PT ;  /* 0x000000054a4a7c12 */ /* 0x000fe6000f8e3cff */
[----:B------:R2:W1:Y:S01]  /*6a60*/  @P0 LDSM.16.M88.4 R44, [R4] ;  /* 0x00000000042c083b */ /* 0x0004620000000200 */
[----:B------:R-:W-:Y:S03]  /*6a70*/  IMAD.U32 R75, RZ, RZ, UR4 ;  /* 0x00000004ff4b7e24 */ /* 0x000fe6000f8e00ff */
.L_x_103:
[----:B------:R-:W-:Y:S05]  /*6a80*/  BSYNC B1 ;  /* 0x0000000000017941 */ /* 0x000fea0003800000 */
.L_x_102:
[----:B--2---:R-:W-:Y:S04]  /*6a90*/  SHF.R.U32.HI R0, RZ, 0x15, R25 ;  /* 0x00000015ff007819 */ /* 0x004fe80000011619 */
[----:B------:R-:W-:Y:S01]  /*6aa0*/  LOP3.LUT P0, RZ, R0, 0x3, R57, 0x48, !PT ;  /* 0x0000000300ff7812 */ /* 0x000fe20007804839 */
[----:B------:R-:W-:Y:S01]  /*6ab0*/  @!UPT UIADD3 URZ, UPT, UPT, URZ, URZ, URZ ;  /* 0x000000fffffff290 */ /* 0x000fe2000fffe0ff */
[----:B---3--:R-:W-:Y:S11]  /*6ac0*/  @P2 BRA `(.L_x_107) ;  /* 0x0000000000082947 */ /* 0x008ff60003800000 */
[----:B------:R-:W2:Y:S02]  /*6ad0*/  SYNCS.PHASECHK.TRANS64.TRYWAIT P1, [R73+URZ+0x120], R3 ;  /* 0x00012003490075a7 */ /* 0x000ea400080211ff */
[----:B--2---:R-:W-:Y:S05]  /*6ae0*/  @!P1 BRA `(.L_x_108) ;  /* 0x0000001c00a49947 */ /* 0x004fea0003800000 */
.L_x_107:
[----:B------:R-:W-:Y:S05]  /*6af0*/  @!P0 BRA `(.L_x_109) ;  /* 0x0000000000408947 */ /* 0x000fea0003800000 */
[----:B------:R-:W3:Y:S01]  /*6b00*/  LDCU.64 UR8, c[0x4][0x70] ;  /* 0x01000e00ff0877ac */ /* 0x000ee20008000a00 */
[----:B--2---:R-:W-:Y:S01]  /*6b10*/  MOV R3, 0x0 ;  /* 0x0000000000037802 */ /* 0x004fe20000000f00 */
[----:B------:R-:W-:Y:S02]  /*6b20*/  HFMA2 R12, -RZ, RZ, 0, 5.9604644775390625e-08 ;  /* 0x00000001ff0c7431 */ /* 0x000fe400000001ff */
[----:B------:R-:W-:Y:S02]  /*6b30*/  IMAD.MOV.U32 R8, RZ, RZ, 0x192 ;  /* 0x00000192ff087424 */ /* 0x000fe400078e00ff */
[----:B------:R-:W-:Y:S01]  /*6b40*/  IMAD.MOV.U32 R13, RZ, RZ, RZ ;  /* 0x000000ffff0d7224 */ /* 0x000fe200078e00ff */
[----:B------:R-:W2:Y:S01]  /*6b50*/  LDCU.64 UR6, c[0x4][0x78] ;  /* 0x01000f00ff0677ac */ /* 0x000ea20008000a00 */
[----:B------:R-:W1:Y:S01]  /*6b60*/  LDC.64 R2, c[0x4][R3] ;  /* 0x0100000003027b82 */ /* 0x000e620000000a00 */
[----:B------:R-:W5:Y:S01]  /*6b70*/  LDCU.64 UR4, c[0x4][0x10] ;  /* 0x01000200ff0477ac */ /* 0x000f620008000a00 */
[----:B---3--:R-:W-:Y:S01]  /*6b80*/  MOV R5, UR9 ;  /* 0x0000000900057c02 */ /* 0x008fe20008000f00 */
[----:B------:R-:W-:Y:S01]  /*6b90*/  IMAD.U32 R4, RZ, RZ, UR8 ;  /* 0x00000008ff047e24 */ /* 0x000fe2000f8e00ff */
[----:B--2---:R-:W-:Y:S01]  /*6ba0*/  MOV R7, UR7 ;  /* 0x0000000700077c02 */ /* 0x004fe20008000f00 */
[----:B------:R-:W-:Y:S01]  /*6bb0*/  IMAD.U32 R6, RZ, RZ, UR6 ;  /* 0x00000006ff067e24 */ /* 0x000fe2000f8e00ff */
[----:B-----5:R-:W-:Y:S01]  /*6bc0*/  MOV R11, UR5 ;  /* 0x00000005000b7c02 */ /* 0x020fe20008000f00 */
[----:B------:R-:W-:Y:S02]  /*6bd0*/  IMAD.U32 R10, RZ, RZ, UR4 ;  /* 0x00000004ff0a7e24 */ /* 0x000fe4000f8e00ff */
[----:B------:R-:W-:Y:S07]  /*6be0*/  LEPC R20, `(.L_x_109) ;  /* 0x000000001014794e */ /* 0x000fee0000000000 */
[----:B-1--4-:R-:W-:Y:S05]  /*6bf0*/  CALL.ABS.NOINC R2 ;  /* 0x0000000002007343 */ /* 0x012fea0003c00000 */
.L_x_109:
[----:B------:R-:W-:Y:S05]  /*6c00*/  WARPSYNC.ALL ;  /* 0x0000000000007948 */ /* 0x000fea0003800000 */
[----:B------:R-:W-:Y:S01]  /*6c10*/  R2UR UR4, R25 ;  /* 0x00000000190472ca */ /* 0x000fe200000e0000 */
[----:B------:R-:W-:Y:S01]  /*6c20*/  BSSY.RECONVERGENT B0, `(.L_x_110) ;  /* 0x000003f000007945 */ /* 0x000fe20003800200 */
[----:B------:R-:W-:Y:S02]  /*6c30*/  MOV R20, UR46 ;  /* 0x0000002e00147c02 */ /* 0x000fe40008000f00 */
[----:B------:R-:W-:Y:S02]  /*6c40*/  SHF.L.U32 R71, R65, 0x2, RZ ;  /* 0x0000000241477819 */ /* 0x000fe400000006ff */
[----:B------:R-:W-:Y:S02]  /*6c50*/  LEA R20, R20, R27, 0xb ;  /* 0x0000001b14147211 */ /* 0x000fe400078e58ff */
[----:B------:R-:W-:Y:S02]  /*6c60*/  SHF.L.U32 R72, R64, 0x2, RZ ;  /* 0x0000000240487819 */ /* 0x000fe400000006ff */
[----:B------:R-:W-:Y:S02]  /*6c70*/  LEA R20, R20, UR44, 0x2 ;  /* 0x0000002c14147c11 */ /* 0x000fe4000f8e10ff */
[----:B------:R-:W-:Y:S01]  /*6c80*/  ISETP.NE.AND P0, PT, R66, RZ, PT ;  /* 0x000000ff4200720c */ /* 0x000fe20003f05270 */
[----:B------:R-:W3:Y:S02]  /*6c90*/  LDTM.16dp128bit.x8 R4, tmem[UR4] ;  /* 0x00000004000479ee */ /* 0x000ee40008180000 */
[C---:B---3--:R-:W-:Y:S01]  /*6ca0*/  FMUL R0, R24.reuse, R4 ;  /* 0x0000000418007220 */ /* 0x048fe20000400000 */
[C---:B------:R-:W-:Y:S01]  /*6cb0*/  FMUL R2, R24.reuse, R5 ;  /* 0x0000000518027220 */ /* 0x040fe20000400000 */
[C---:B--2---:R-:W-:Y:S01]  /*6cc0*/  FMUL R3, R24.reuse, R6 ;  /* 0x0000000618037220 */ /* 0x044fe20000400000 */
[----:B------:R-:W-:Y:S01]  /*6cd0*/  FMUL R7, R24, R7 ;  /* 0x0000000718077220 */ /* 0x000fe20000400000 */
[----:B----4-:R-:W-:Y:S01]  /*6ce0*/  FFMA R28, R26, R32, R0 ;  /* 0x000000201a1c7223 */ /* 0x010fe20000000000 */
[----:B------:R-:W-:Y:S01]  /*6cf0*/  FMUL R4, R24, R8 ;  /* 0x0000000818047220 */ /* 0x000fe20000400000 */
[----:B------:R-:W-:Y:S01]  /*6d00*/  FFMA R29, R26, R33, R2 ;  /* 0x000000211a1d7223 */ /* 0x000fe20000000002 */
[----:B------:R-:W-:Y:S01]  /*6d10*/  FMUL R5, R24, R9 ;  /* 0x0000000918057220 */ /* 0x000fe20000400000 */
[----:B------:R-:W-:Y:S01]  /*6d20*/  FFMA R30, R26, R34, R3 ;  /* 0x000000221a1e7223 */ /* 0x000fe20000000003 */
[----:B------:R-:W-:Y:S01]  /*6d30*/  FMUL R6, R24, R10 ;  /* 0x0000000a18067220 */ /* 0x000fe20000400000 */
[----:B------:R-:W-:Y:S01]  /*6d40*/  FFMA R31, R26, R35, R7 ;  /* 0x000000231a1f7223 */ /* 0x000fe20000000007 */
[----:B------:R-:W-:Y:S01]  /*6d50*/  FMUL R11, R24, R11 ;  /* 0x0000000b180b7220 */ /* 0x000fe20000400000 */
[----:B-1----:R-:W-:Y:S01]  /*6d60*/  FFMA R4, R26, R36, R4 ;  /* 0x000000241a047223 */ /* 0x002fe20000000004 */
[----:B------:R-:W-:Y:S01]  /*6d70*/  FMUL R8, R24, R12 ;  /* 0x0000000c18087220 */ /* 0x000fe20000400000 */
[----:B------:R-:W-:Y:S01]  /*6d80*/  FFMA R5, R26, R37, R5 ;  /* 0x000000251a057223 */ /* 0x000fe20000000005 */
[----:B------:R1:W-:Y:S01]  /*6d90*/  STSM.16.M88.4 [R20+0x400], R28 ;  /* 0x0004001c14007844 */ /* 0x0003e20000000200 */
[----:B------:R-:W-:Y:S01]  /*6da0*/  FMUL R9, R24, R13 ;  /* 0x0000000d18097220 */ /* 0x000fe20000400000 */
[----:B------:R-:W-:Y:S01]  /*6db0*/  FFMA R6, R26, R38, R6 ;  /* 0x000000261a067223 */ /* 0x000fe20000000006 */
[C---:B------:R-:W-:Y:S01]  /*6dc0*/  FMUL R10, R24.reuse, R14 ;  /* 0x0000000e180a7220 */ /* 0x040fe20000400000 */
[----:B------:R-:W-:Y:S01]  /*6dd0*/  FMUL R13, R24, R17 ;  /* 0x00000011180d7220 */ /* 0x000fe20000400000 */
[C---:B------:R-:W-:Y:S01]  /*6de0*/  IADD3 R17, PT, PT, R71.reuse, 0x400, R20 ;  /* 0x0000040047117810 */ /* 0x040fe20007ffe014 */
[----:B------:R-:W-:Y:S01]  /*6df0*/  FFMA R7, R26, R39, R11 ;  /* 0x000000271a077223 */ /* 0x000fe2000000000b */
[----:B------:R-:W-:Y:S01]  /*6e00*/  FMUL R15, R24, R15 ;  /* 0x0000000f180f7220 */ /* 0x000fe20000400000 */
[----:B------:R-:W-:Y:S01]  /*6e10*/  FFMA R8, R26, R40, R8 ;  /* 0x000000281a087223 */ /* 0x000fe20000000008 */
[----:B------:R-:W-:Y:S01]  /*6e20*/  FMUL R12, R24, R16 ;  /* 0x00000010180c7220 */ /* 0x000fe20000400000 */
[C---:B------:R-:W-:Y:S01]  /*6e30*/  FFMA R9, R26.reuse, R41, R9 ;  /* 0x000000291a097223 */ /* 0x040fe20000000009 */
[----:B------:R1:W-:Y:S01]  /*6e40*/  STSM.16.M88.4 [R17], R4 ;  /* 0x0000000411007844 */ /* 0x0003e20000000200 */
[----:B------:R-:W-:Y:S01]  /*6e50*/  FFMA R10, R26, R42, R10 ;  /* 0x0000002a1a0a7223 */ /* 0x000fe2000000000a */
[----:B------:R-:W-:Y:S01]  /*6e60*/  FMUL R14, R24, R18 ;  /* 0x00000012180e7220 */ /* 0x000fe20000400000 */
[----:B------:R-:W-:Y:S01]  /*6e70*/  IADD3 R16, PT, PT, R72, 0x400, R20 ;  /* 0x0000040048107810 */ /* 0x000fe20007ffe014 */
[----:B------:R-:W-:Y:S01]  /*6e80*/  FFMA R11, R26, R43, R15 ;  /* 0x0000002b1a0b7223 */ /* 0x000fe2000000000f */
[----:B------:R-:W-:Y:S01]  /*6e90*/  FMUL R19, R24, R19 ;  /* 0x0000001318137220 */ /* 0x000fe20000400000 */
[C---:B------:R-:W-:Y:S01]  /*6ea0*/  FFMA R12, R26.reuse, R44, R12 ;  /* 0x0000002c1a0c7223 */ /* 0x040fe2000000000c */
[C---:B------:R-:W-:Y:S01]  /*6eb0*/  FFMA R13, R26.reuse, R45, R13 ;  /* 0x0000002d1a0d7223 */ /* 0x040fe2000000000d */
[C---:B------:R-:W-:Y:S01]  /*6ec0*/  FFMA R14, R26.reuse, R46, R14 ;  /* 0x0000002e1a0e7223 */ /* 0x040fe2000000000e */
[----:B------:R1:W-:Y:S01]  /*6ed0*/  STSM.16.M88.4 [R16], R8 ;  /* 0x0000000810007844 */ /* 0x0003e20000000200 */
[----:B------:R-:W-:Y:S01]  /*6ee0*/  IADD3 R0, PT, PT, R71, R16, RZ ;  /* 0x0000001047007210 */ /* 0x000fe20007ffe0ff */
[----:B------:R-:W-:Y:S05]  /*6ef0*/  FFMA R15, R26, R47, R19 ;  /* 0x0000002f1a0f7223 */ /* 0x000fea0000000013 */
[----:B------:R1:W-:Y:S01]  /*6f00*/  STSM.16.M88.4 [R0], R12 ;  /* 0x0000000c00007844 */ /* 0x0003e20000000200 */
[----:B------:R-:W-:Y:S01]  /*6f10*/  @!PT LDS RZ, [RZ] ;  /* 0x00000000fffff984 */ /* 0x000fe20000000800 */
[----:B------:R-:W-:Y:S01]  /*6f20*/  @!PT LDS RZ, [RZ] ;  /* 0x00000000fffff984 */ /* 0x000fe20000000800 */
[----:B------:R-:W-:Y:S01]  /*6f30*/  @!PT LDS RZ, [RZ] ;  /* 0x00000000fffff984 */ /* 0x000fe20000000800 */
[----:B------:R-:W-:Y:S01]  /*6f40*/  @!PT LDS RZ, [RZ] ;  /* 0x00000000fffff984 */ /* 0x000fe20000000800 */
[----:B------:R2:W-:Y:S06]  /*6f50*/  MEMBAR.ALL.CTA ;  /* 0x0000000000007992 */ /* 0x0005ec0000008000 */
[----:B--2---:R-:W2:Y:S02]  /*6f60*/  FENCE.VIEW.ASYNC.S ;  /* 0x00000000000073c6 */ /* 0x004ea40000000000 */
[----:B--2---:R-:W-:Y:S06]  /*6f70*/  BAR.SYNC.DEFER_BLOCKING 0x1, 0x80 ;  /* 0x0042000000007b1d */ /* 0x004fec0000010000 */
[----:B------:R-:W-:Y:S05]  /*6f80*/  @P0 BRA `(.L_x_111) ;  /* 0x0000000000200947 */ /* 0x000fea0003800000 */
[----:B------:R-:W2:Y:S01]  /*6f90*/  LDCU.64 UR6, c[0x0][0x348] ;  /* 0x00006900ff0677ac */ /* 0x000ea20008000a00 */
[----:B------:R-:W-:Y:S01]  /*6fa0*/  ULEA UR5, UR46, UR44, 0xd ;  /* 0x0000002c2e057291 */ /* 0x000fe2000f8e68ff */
[----:B------:R-:W-:Y:S03]  /*6fb0*/  UMOV UR51, UR36 ;  /* 0x0000002400337c82 */ /* 0x000fe60008000000 */
[----:B------:R-:W-:Y:S02]  /*6fc0*/  UIADD3 UR48, UPT, UPT, UR5, 0x400, URZ ;  /* 0x0000040005307890 */ /* 0x000fe4000fffe0ff */
[----:B--2---:R-:W-:Y:S04]  /*6fd0*/  UIADD3 UR4, UP0, UPT, UR6, 0x680, URZ ;  /* 0x0000068006047890 */ /* 0x004fe8000ff1e0ff */
[----:B------:R-:W-:Y:S09]  /*6fe0*/  UIADD3.X UR5, UPT, UPT, URZ, UR7, URZ, UP0, !UPT ;  /* 0x00000007ff057290 */ /* 0x000ff200087fe4ff */
[----:B------:R2:W-:Y:S02]  /*6ff0*/  UTMASTG.3D [UR48], [UR4] ;  /* 0x00000030040073b5 */ /* 0x0005e40008010000 */
[----:B--2---:R0:W-:Y:S02]  /*7000*/  UTMACMDFLUSH ;  /* 0x00000000000079b7 */ /* 0x0041e40000000000 */
.L_x_111:
[----:B------:R-:W-:Y:S05]  /*7010*/  BSYNC.RECONVERGENT B0 ;  /* 0x0000000000007941 */ /* 0x000fea0003800200 */
.L_x_110:
[----:B------:R-:W-:Y:S01]  /*7020*/  UIADD3 UR47, UPT, UPT, UR46, 0x1, URZ ;  /* 0x000000012e2f7890 */ /* 0x000fe2000fffe0ff */
[----:B------:R-:W-:Y:S03]  /*7030*/  BSSY.RECONVERGENT B0, `(.L_x_112) ;  /* 0x0000005000007945 */ /* 0x000fe60003800200 */
[----:B------:R-:W-:Y:S04]  /*7040*/  UISETP.NE.AND UP0, UPT, UR47, 0x3, UPT ;  /* 0x000000032f00788c */ /* 0x000fe8000bf05270 */
[----:B------:R-:W-:Y:S01]  /*7050*/  USEL UR45, UR47, URZ, UP0 ;  /* 0x000000ff2f2d7287 */ /* 0x000fe20008000000 */
[----:B------:R-:W-:Y:S11]  /*7060*/  @P0 BRA `(.L_x_113) ;  /* 0x0000000000040947 */ /* 0x000ff60003800000 */
[----:B------:R-:W-:Y:S04]  /*7070*/  DEPBAR.LE SB0, 0x1 ;  /* 0x000080400000791a */ /* 0x000fe80000000000 */
.L_x_113:
[----:B------:R-:W-:Y:S05]  /*7080*/  BSYNC.RECONVERGENT B0 ;  /* 0x0000000000007941 */ /* 0x000fea0003800200 */
.L_x_112:
[----:B------:R-:W-:Y:S01]  /*7090*/  BAR.SYNC.DEFER_BLOCKING 0x1, 0x80 ;  /* 0x0042000000007b1d */ /* 0x000fe20000010000 */
[----:B------:R-:W-:Y:S01]  /*70a0*/  ISETP.NE.AND P1, PT, R70, RZ, PT ;  /* 0x000000ff4600720c */ /* 0x000fe20003f25270 */
[----:B------:R-:W-:Y:S01]  /*70b0*/  UISETP.NE.AND UP0, UPT, UR53, URZ, UPT ;  /* 0x000000ff3500728c */ /* 0x000fe2000bf05270 */
[----:B------:R-:W-:Y:S11]  /*70c0*/  LEA R2, R75, UR44, 0x3 ;  /* 0x0000002c4b027c11 */ /* 0x000ff6000f8e18ff */
[----:B------:R-:W-:Y:S01]  /*70d0*/  @P1 SHF.L.U32 R3, R74, 0x1f, RZ ;  /* 0x0000001f4a031819 */ /* 0x000fe200000006ff */
[----:B------:R-:W-:Y:S06]  /*70e0*/  BRA.U !UP0, `(.L_x_114) ;  /* 0x0000000108247547 */ /* 0x000fec000b800000 */
[----:B-1----:R-:W-:Y:S01]  /*70f0*/  IMAD.U32 R4, RZ, RZ, UR52 ;  /* 0x00000034ff047e24 */ /* 0x002fe2000f8e00ff */
[----:B------:R-:W-:Y:S01]  /*7100*/  MOV R0, UR54 ;  /* 0x0000003600007c02 */ /* 0x000fe20008000f00 */
[----:B------:R-:W-:Y:S03]  /*7110*/  UIADD3 UR4, UPT, UPT, UR52, 0x1, URZ ;  /* 0x0000000134047890 */ /* 0x000fe6000fffe0ff */
[----:B------:R-:W-:Y:S01]  /*7120*/  @P1 LEA R4, R4, UR44, 0x3 ;  /* 0x0000002c04041c11 */ /* 0x000fe2000f8e18ff */
[----:B------:R-:W-:Y:S04]  /*7130*/  UISETP.NE.AND UP0, UPT, UR4, 0x3, UPT ;  /* 0x000000030400788c */ /* 0x000fe8000bf05270 */
[----:B------:R-:W-:Y:S01]  /*7140*/  @P1 VIADD R4, R4, 0xd8 ;  /* 0x000000d804041836 */ /* 0x000fe20000000000 */
[----:B------:R-:W-:Y:S04]  /*7150*/  USEL UR52, UR4, URZ, UP0 ;  /* 0x000000ff04347287 */ /* 0x000fe80008000000 */
[----:B------:R-:W-:Y:S04]  /*7160*/  @P1 PRMT R0, R0, 0x654, R4 ;  /* 0x0000065400001816 */ /* 0x000fe80000000004 */
[----:B------:R2:W-:Y:S04]  /*7170*/  @P1 SYNCS.ARRIVE.TRANS64.RED.A1T0 RZ, [R0+URZ], RZ ;  /* 0x000000ff00ff19a7 */ /* 0x0005e800081004ff */
.L_x_114:
[----:B------:R-:W3:Y:S01]  /*7180*/  @P1 SYNCS.PHASECHK.TRANS64.TRYWAIT P0, [R2+URZ+0xc0], R3 ;  /* 0x0000c003020015a7 */ /* 0x000ee200080011ff */
[----:B------:R-:W-:Y:S01]  /*7190*/  BSSY B1, `(.L_x_115) ;  /* 0x0000017000017945 */ /* 0x000fe20003800000 */
[----:B---3--:R-:W-:Y:S03]  /*71a0*/  @P1 SEL R76, RZ, 0x1, !P0 ;  /* 0x00000001ff4c1807 */ /* 0x008fe60004000000 */
[----:B------:R-:W-:Y:S05]  /*71b0*/  @!P1 BRA `(.L_x_116) ;  /* 0x0000000000509947 */ /* 0x000fea0003800000 */
[----:B------:R-:W-:Y:S01]  /*71c0*/  ISETP.NE.AND P1, PT, R77, RZ, PT ;  /* 0x000000ff4d00720c */ /* 0x000fe20003f25270 */
[----:B------:R-:W-:Y:S01]  /*71d0*/  BSSY B0, `(.L_x_117) ;  /* 0x000000a000007945 */ /* 0x000fe20003800000 */
[----:B------:R-:W-:Y:S11]  /*71e0*/  ISETP.NE.AND P0, PT, R76, RZ, PT ;  /* 0x000000ff4c00720c */ /* 0x000ff60003f05270 */
[----:B-1----:R-:W-:Y:S05]  /*71f0*/  @P1 IMAD R4, R75, 0x800, R27 ;  /* 0x000008004b041824 */ /* 0x002fea00078e021b */
[----:B------:R-:W-:Y:S05]  /*7200*/  @P1 LEA R4, R4, UR44, 0x2 ;  /* 0x0000002c04041c11 */ /* 0x000fea000f8e10ff */
[--C-:B--2---:R-:W-:Y:S02]  /*7210*/  @P1 IMAD.IADD R0, R72, 0x1, R4.reuse ;  /* 0x0000000148001824 */ /* 0x104fe400078e0204 */
[----:B------:R-:W-:Y:S01]  /*7220*/  @P1 IMAD.IADD R3, R71, 0x1, R4 ;  /* 0x0000000147031824 */ /* 0x000fe200078e0204 */
[----:B------:R-:W-:Y:S06]  /*7230*/  @P0 BRA `(.L_x_118) ;  /* 0x00000000000c0947 */ /* 0x000fec0003800000 */
[----:B------:R-:W-:Y:S04]  /*7240*/  SHF.L.U32 R74, R74, 0x1f, RZ ;  /* 0x0000001f4a4a7819 */ /* 0x000fe800000006ff */
[----:B------:R-:W1:Y:S02]  /*7250*/  SYNCS.PHASECHK.TRANS64.TRYWAIT P0, [R2+URZ+0xc0], R74 ;  /* 0x0000c04a020075a7 */ /* 0x000e6400080011ff */
[----:B-1----:R-:W-:Y:S05]  /*7260*/  @!P0 BRA `(.L_x_119) ;  /* 0x0000001400d88947 */ /* 0x002fea0003800000 */
.L_x_118:
[----:B------:R-:W-:Y:S05]  /*7270*/  BSYNC B0 ;  /* 0x0000000000007941 */ /* 0x000fea0003800000 */
.L_x_117:
[----:B------:R-:W-:Y:S11]  /*7280*/  ISETP.NE.AND P0, PT, R77, RZ, PT ;  /* 0x000000ff4d00720c */ /* 0x000ff60003f05270 */
[----:B------:R-:W-:Y:S02]  /*7290*/  @!UPT UIADD3 URZ, UPT, UPT, URZ, URZ, URZ ;  /* 0x000000fffffff290 */ /* 0x000fe4000fffe0ff */
[----:B-1----:R-:W-:Y:S01]  /*72a0*/  @P0 IADD3 R2, PT, PT, R71, R0, RZ ;  /* 0x0000000047020210 */ /* 0x002fe20007ffe0ff */
[----:B------:R-:W-:Y:S05]  /*72b0*/  @P0 WARPSYNC.ALL ;  /* 0x0000000000000948 */ /* 0x000fea0003800000 */
[----:B------:R3:W4:Y:S04]  /*72c0*/  @P0 LDSM.16.M88.4 R32, [R4+0x400] ;  /* 0x000400000420083b */ /* 0x0007280000000200 */
[----:B------:R3:W1:Y:S04]  /*72d0*/  @P0 LDSM.16.M88.4 R36, [R3+0x400] ;  /* 0x000400000324083b */ /* 0x0006680000000200 */
[----:B------:R3:W2:Y:S04]  /*72e0*/  @P0 LDSM.16.M88.4 R40, [R0+0x400] ;  /* 0x000400000028083b */ /* 0x0006a80000000200 */
[----:B------:R3:W1:Y:S02]  /*72f0*/  @P0 LDSM.16.M88.4 R44, [R2+0x400] ;  /* 0x00040000022c083b */ /* 0x0006640000000200 */
.L_x_116:
[----:B------:R-:W-:Y:S05]  /*7300*/  BSYNC B1 ;  /* 0x0000000000017941 */ /* 0x000fea0003800000 */
.L_x_115:
[----:B-123--:R-:W-:Y:S05]  /*7310*/  VIADD R0, R25, 0x20 ;  /* 0x0000002019007836 */ /* 0x00efea0000000000 */
[----:B------:R-:W-:Y:S04]  /*7320*/  SHF.R.U32.HI R0, RZ, 0x15, R0 ;  /* 0x00000015ff007819 */ /* 0x000fe80000011600 */
[----:B------:R-:W-:Y:S11]  /*7330*/  LOP3.LUT P0, RZ, R0, 0x3, R57, 0x48, !PT ;  /* 0x0000000300ff7812 */ /* 0x000ff60007804839 */
[----:B------:R-:W-:Y:S02]  /*7340*/  @!UPT UIADD3 URZ, UPT, UPT, URZ, URZ, URZ ;  /* 0x000000fffffff290 */ /* 0x000fe4000fffe0ff */
[----:B------:R-:W-:Y:S05]  /*7350*/  @!P0 BRA `(.L_x_120) ;  /* 0x0000000000408947 */ /* 0x000fea0003800000 */
[----:B------:R-:W1:Y:S01]  /*7360*/  LDCU.64 UR8, c[0x4][0x70] ;  /* 0x01000e00ff0877ac */ /* 0x000e620008000a00 */
[----:B------:R-:W-:Y:S01]  /*7370*/  MOV R3, 0x0 ;  /* 0x0000000000037802 */ /* 0x000fe20000000f00 */
[----:B------:R-:W-:Y:S02]  /*7380*/  HFMA2 R12, -RZ, RZ, 0, 5.9604644775390625e-08 ;  /* 0x00000001ff0c7431 */ /* 0x000fe400000001ff */
[----:B------:R-:W-:Y:S02]  /*7390*/  IMAD.MOV.U32 R8, RZ, RZ, 0x192 ;  /* 0x00000192ff087424 */ /* 0x000fe400078e00ff */
[----:B------:R-:W-:Y:S01]  /*73a0*/  IMAD.MOV.U32 R13, RZ, RZ, RZ ;  /* 0x000000ffff0d7224 */ /* 0x000fe200078e00ff */
[----:B------:R-:W2:Y:S01]  /*73b0*/  LDCU.64 UR6, c[0x4][0x78] ;  /* 0x01000f00ff0677ac */ /* 0x000ea20008000a00 */
[----:B------:R-:W3:Y:S01]  /*73c0*/  LDC.64 R2, c[0x4][R3] ;  /* 0x0100000003027b82 */ /* 0x000ee20000000a00 */
[----:B------:R-:W5:Y:S01]  /*73d0*/  LDCU.64 UR4, c[0x4][0x10] ;  /* 0x01000200ff0477ac */ /* 0x000f620008000a00 */
[----:B-1----:R-:W-:Y:S01]  /*73e0*/  MOV R5, UR9 ;  /* 0x0000000900057c02 */ /* 0x002fe20008000f00 */
[----:B------:R-:W-:Y:S01]  /*73f0*/  IMAD.U32 R4, RZ, RZ, UR8 ;  /* 0x00000008ff047e24 */ /* 0x000fe2000f8e00ff */
[----:B--2---:R-:W-:Y:S01]  /*7400*/  MOV R7, UR7 ;  /* 0x0000000700077c02 */ /* 0x004fe20008000f00 */
[----:B------:R-:W-:Y:S01]  /*7410*/  IMAD.U32 R6, RZ, RZ, UR6 ;  /* 0x00000006ff067e24 */ /* 0x000fe2000f8e00ff */
[----:B-----5:R-:W-:Y:S01]  /*7420*/  MOV R11, UR5 ;  /* 0x00000005000b7c02 */ /* 0x020fe20008000f00 */
[----:B------:R-:W-:Y:S02]  /*7430*/  IMAD.U32 R10, RZ, RZ, UR4 ;  /* 0x00000004ff0a7e24 */ /* 0x000fe4000f8e00ff */
[----:B------:R-:W-:Y:S07]  /*7440*/  LEPC R20, `(.L_x_120) ;  /* 0x000000001014794e */ /* 0x000fee0000000000 */
[----:B---34-:R-:W-:Y:S05]  /*7450*/  CALL.ABS.NOINC R2 ;  /* 0x0000000002007343 */ /* 0x018fea0003c00000 */
.L_x_120:
[----:B------:R-:W-:Y:S01]  /*7460*/  ISETP.NE.AND P0, PT, R66, RZ, PT ;  /* 0x000000ff4200720c */ /* 0x000fe20003f05270 */
[----:B------:R-:W-:Y:S05]  /*7470*/  WARPSYNC.ALL ;  /* 0x0000000000007948 */ /* 0x000fea0003800000 */
[----:B------:R-:W-:Y:S01]  /*7480*/  R2UR UR4, R25 ;  /* 0x00000000190472ca */ /* 0x000fe200000e0000 */
[----:B------:R-:W-:Y:S11]  /*7490*/  BSSY.RECONVERGENT B0, `(.L_x_121) ;  /* 0x0000045000007945 */ /* 0x000ff60003800200 */
[----:B------:R-:W-:Y:S01]  /*74a0*/  @!UPT UIADD3 URZ, UPT, UPT, URZ, URZ, URZ ;  /* 0x000000fffffff290 */ /* 0x000fe2000fffe0ff */
[----:B------:R-:W1:Y:S01]  /*74b0*/  LDTM.16dp128bit.x8 R4, tmem[UR4+0x20] ;  /* 0x00002004000479ee */ /* 0x000e620008180000 */
[----:B------:R-:W-:Y:S01]  /*74c0*/  R2UR UR4, R73 ;  /* 0x00000000490472ca */ /* 0x000fe200000e0000 */
[----:B------:R-:W-:Y:S11]  /*74d0*/  NOP ;  /* 0x0000000000007918 */ /* 0x000ff60000000000 */
[----:B------:R-:W-:Y:S01]  /*74e0*/  @!UPT UIADD3 URZ, UPT, UPT, URZ, URZ, URZ ;  /* 0x000000fffffff290 */ /* 0x000fe2000fffe0ff */
[----:B------:R-:W-:Y:S04]  /*74f0*/  UIADD3 UR4, UPT, UPT, UR4, 0x140, URZ ;  /* 0x0000014004047890 */ /* 0x000fe8000fffe0ff */
[----:B------:R-:W-:Y:S01]  /*7500*/  UPRMT UR4, UR54, 0x654, UR4 ;  /* 0x0000065436047896 */ /* 0x000fe20008000004 */
[C---:B-1----:R-:W-:Y:S01]  /*7510*/  FMUL R0, R24.reuse, R4 ;  /* 0x0000000418007220 */ /* 0x042fe20000400000 */
[C---:B------:R-:W-:Y:S01]  /*7520*/  FMUL R2, R24.reuse, R5 ;  /* 0x0000000518027220 */ /* 0x040fe20000400000 */
[----:B------:R-:W-:Y:S06]  /*7530*/  FMUL R3, R24, R6 ;  /* 0x0000000618037220 */ /* 0x000fec0000400000 */
[----:B------:R-:W-:Y:S01]  /*7540*/  SYNCS.ARRIVE.TRANS64.RED.A1T0 RZ, [UR4], RZ ;  /* 0x000000ffffff79a7 */ /* 0x000fe20008100404 */
[C---:B----4-:R-:W-:Y:S01]  /*7550*/  FFMA R28, R26.reuse, R32, R0 ;  /* 0x000000201a1c7223 */ /* 0x050fe20000000000 */
[----:B------:R-:W-:Y:S01]  /*7560*/  MOV R0, UR45 ;  /* 0x0000002d00007c02 */ /* 0x000fe20008000f00 */
[----:B------:R-:W-:Y:S01]  /*7570*/  FFMA R29, R26, R33, R2 ;  /* 0x000000211a1d7223 */ /* 0x000fe20000000002 */
[C---:B------:R-:W-:Y:S01]  /*7580*/  FMUL R7, R24.reuse, R7 ;  /* 0x0000000718077220 */ /* 0x040fe20000400000 */
[----:B------:R-:W-:Y:S01]  /*7590*/  FMUL R4, R24, R8 ;  /* 0x0000000818047220 */ /* 0x000fe20000400000 */
[----:B------:R-:W-:Y:S01]  /*75a0*/  LEA R0, R0, R27, 0xb ;  /* 0x0000001b00007211 */ /* 0x000fe200078e58ff */
[----:B------:R-:W-:Y:S01]  /*75b0*/  FMUL R5, R24, R9 ;  /* 0x0000000918057220 */ /* 0x000fe20000400000 */
[----:B------:R-:W-:Y:S01]  /*75c0*/  FFMA R30, R26, R34, R3 ;  /* 0x000000221a1e7223 */ /* 0x000fe20000000003 */
[----:B------:R-:W-:Y:S01]  /*75d0*/  FMUL R6, R24, R10 ;  /* 0x0000000a18067220 */ /* 0x000fe20000400000 */
[----:B------:R-:W-:Y:S01]  /*75e0*/  FFMA R31, R26, R35, R7 ;  /* 0x000000231a1f7223 */ /* 0x000fe20000000007 */
[----:B------:R-:W-:Y:S01]  /*75f0*/  LEA R0, R0, UR44, 0x2 ;  /* 0x0000002c00007c11 */ /* 0x000fe2000f8e10ff */
[----:B------:R-:W-:Y:S01]  /*7600*/  FMUL R11, R24, R11 ;  /* 0x0000000b180b7220 */ /* 0x000fe20000400000 */
[----:B------:R-:W-:Y:S01]  /*7610*/  FFMA R4, R26, R36, R4 ;  /* 0x000000241a047223 */ /* 0x000fe20000000004 */
[----:B------:R-:W-:Y:S01]  /*7620*/  FMUL R8, R24, R12 ;  /* 0x0000000c18087220 */ /* 0x000fe20000400000 */
[----:B------:R-:W-:Y:S01]  /*7630*/  FFMA R5, R26, R37, R5 ;  /* 0x000000251a057223 */ /* 0x000fe20000000005 */
[----:B------:R1:W-:Y:S01]  /*7640*/  STSM.16.M88.4 [R0+0x400], R28 ;  /* 0x0004001c00007844 */ /* 0x0003e20000000200 */
[----:B------:R-:W-:Y:S01]  /*7650*/  FMUL R9, R24, R13 ;  /* 0x0000000d18097220 */ /* 0x000fe20000400000 */
[----:B------:R-:W-:Y:S01]  /*7660*/  FFMA R6, R26, R38, R6 ;  /* 0x000000261a067223 */ /* 0x000fe20000000006 */
[----:B------:R-:W-:Y:S01]  /*7670*/  FMUL R10, R24, R14 ;  /* 0x0000000e180a7220 */ /* 0x000fe20000400000 */
[----:B------:R-:W-:Y:S01]  /*7680*/  FFMA R7, R26, R39, R11 ;  /* 0x000000271a077223 */ /* 0x000fe2000000000b */
[C---:B------:R-:W-:Y:S01]  /*7690*/  IADD3 R2, PT, PT, R71.reuse, 0x400, R0 ;  /* 0x0000040047027810 */ /* 0x040fe20007ffe000 */
[----:B------:R-:W-:Y:S01]  /*76a0*/  FMUL R15, R24, R15 ;  /* 0x0000000f180f7220 */ /* 0x000fe20000400000 */
[----:B------:R-:W-:Y:S01]  /*76b0*/  FFMA R8, R26, R40, R8 ;  /* 0x000000281a087223 */ /* 0x000fe20000000008 */
[----:B------:R-:W-:Y:S01]  /*76c0*/  FMUL R12, R24, R16 ;  /* 0x00000010180c7220 */ /* 0x000fe20000400000 */
[----:B------:R-:W-:Y:S01]  /*76d0*/  FFMA R9, R26, R41, R9 ;  /* 0x000000291a097223 */ /* 0x000fe20000000009 */
[----:B------:R1:W-:Y:S01]  /*76e0*/  STSM.16.M88.4 [R2], R4 ;  /* 0x0000000402007844 */ /* 0x0003e20000000200 */
[----:B------:R-:W-:Y:S01]  /*76f0*/  FMUL R13, R24, R17 ;  /* 0x00000011180d7220 */ /* 0x000fe20000400000 */
[----:B------:R-:W-:Y:S01]  /*7700*/  FFMA R10, R26, R42, R10 ;  /* 0x0000002a1a0a7223 */ /* 0x000fe2000000000a */
[----:B------:R-:W-:Y:S01]  /*7710*/  FMUL R14, R24, R18 ;  /* 0x00000012180e7220 */ /* 0x000fe20000400000 */
[----:B------:R-:W-:Y:S01]  /*7720*/  FFMA R11, R26, R43, R15 ;  /* 0x0000002b1a0b7223 */ /* 0x000fe2000000000f */
[----:B------:R-:W-:Y:S01]  /*7730*/  IADD3 R72, PT, PT, R72, 0x400, R0 ;  /* 0x0000040048487810 */ /* 0x000fe20007ffe000 */
[----:B------:R-:W-:Y:S01]  /*7740*/  FMUL R19, R24, R19 ;  /* 0x0000001318137220 */ /* 0x000fe20000400000 */
[C---:B------:R-:W-:Y:S01]  /*7750*/  FFMA R12, R26.reuse, R44, R12 ;  /* 0x0000002c1a0c7223 */ /* 0x040fe2000000000c */
[C---:B------:R-:W-:Y:S01]  /*7760*/  FFMA R13, R26.reuse, R45, R13 ;  /* 0x0000002d1a0d7223 */ /* 0x040fe2000000000d */
[C---:B------:R-:W-:Y:S01]  /*7770*/  FFMA R14, R26.reuse, R46, R14 ;  /* 0x0000002e1a0e7223 */ /* 0x040fe2000000000e */
[----:B------:R1:W-:Y:S01]  /*7780*/  STSM.16.M88.4 [R72], R8 ;  /* 0x0000000848007844 */ /* 0x0003e20000000200 */
[----:B------:R-:W-:Y:S01]  /*7790*/  FFMA R15, R26, R47, R19 ;  /* 0x0000002f1a0f7223 */ /* 0x000fe20000000013 */
[----:B------:R-:W-:Y:S05]  /*77a0*/  IADD3 R71, PT, PT, R71, R72, RZ ;  /* 0x0000004847477210 */ /* 0x000fea0007ffe0ff */
        /* <DEDUP_REMOVED lines=10> */
[----:B------:R-:W-:Y:S02]  /*7850*/  ULEA UR5, UR45, UR44, 0xd ;  /* 0x0000002c2d057291 */ /* 0x000fe4000f8e68ff */
[----:B------:R-:W-:Y:S02]  /*7860*/  UIADD3 UR9, UPT, UPT, UR49, 0x20, URZ ;  /* 0x0000002031097890 */ /* 0x000fe4000fffe0ff */
[----:B------:R-:W-:Y:S01]  /*7870*/  UIADD3 UR8, UPT, UPT, UR5, 0x400, URZ ;  /* 0x0000040005087890 */ /* 0x000fe2000fffe0ff */
[----:B------:R-:W-:Y:S01]  /*7880*/  UMOV UR10, UR50 ;  /* 0x00000032000a7c82 */ /* 0x000fe20008000000 */
[----:B------:R-:W-:Y:S01]  /*7890*/  UMOV UR11, UR36 ;  /* 0x00000024000b7c82 */ /* 0x000fe20008000000 */
[----:B--2---:R-:W-:Y:S04]  /*78a0*/  UIADD3 UR4, UP0, UPT, UR6, 0x680, URZ ;  /* 0x0000068006047890 */ /* 0x004fe8000ff1e0ff */
[----:B------:R-:W-:Y:S09]  /*78b0*/  UIADD3.X UR5, UPT, UPT, URZ, UR7, URZ, UP0, !UPT ;  /* 0x00000007ff057290 */ /* 0x000ff200087fe4ff */
[----:B------:R2:W-:Y:S02]  /*78c0*/  UTMASTG.3D [UR8], [UR4] ;  /* 0x00000008040073b5 */ /* 0x0005e40008010000 */
[----:B--2---:R0:W-:Y:S02]  /*78d0*/  UTMACMDFLUSH ;  /* 0x00000000000079b7 */ /* 0x0041e40000000000 */
.L_x_122:
[----:B------:R-:W-:Y:S05]  /*78e0*/  BSYNC.RECONVERGENT B0 ;  /* 0x0000000000007941 */ /* 0x000fea0003800200 */
.L_x_121:
[----:B------:R-:W-:Y:S01]  /*78f0*/  UIADD3 UR4, UPT, UPT, UR45, 0x1, URZ ;  /* 0x000000012d047890 */ /* 0x000fe2000fffe0ff */
[----:B------:R-:W-:Y:S03]  /*7900*/  BSSY.RECONVERGENT B0, `(.L_x_123) ;  /* 0x0000008000007945 */ /* 0x000fe60003800200 */
[----:B------:R-:W-:Y:S04]  /*7910*/  UISETP.NE.AND UP0, UPT, UR4, 0x3, UPT ;  /* 0x000000030400788c */ /* 0x000fe8000bf05270 */
[----:B------:R-:W-:Y:S02]  /*7920*/  UISETP.EQ.XOR UP1, UPT, UR47, 0x3, !UP0 ;  /* 0x000000032f00788c */ /* 0x000fe4000c722a70 */
[----:B------:R-:W-:Y:S02]  /*7930*/  USEL UR46, UR4, URZ, UP0 ;  /* 0x000000ff042e7287 */ /* 0x000fe40008000000 */
[----:B------:R-:W-:Y:S04]  /*7940*/  USEL UR5, URZ, 0x1, !UP1 ;  /* 0x00000001ff057887 */ /* 0x000fe8000c800000 */
[----:B------:R-:W-:Y:S01]  /*7950*/  ULOP3.LUT UR55, UR55, UR5, URZ, 0x3c, !UPT ;  /* 0x0000000537377292 */ /* 0x000fe2000f8e3cff */
[----:B------:R-:W-:Y:S11]  /*7960*/  @P0 BRA `(.L_x_124) ;  /* 0x0000000000040947 */ /* 0x000ff60003800000 */
[----:B------:R-:W-:Y:S04]  /*7970*/  DEPBAR.LE SB0, 0x1 ;  /* 0x000080400000791a */ /* 0x000fe80000000000 */
.L_x_124:
[----:B------:R-:W-:Y:S05]  /*7980*/  BSYNC.RECONVERGENT B0 ;  /* 0x0000000000007941 */ /* 0x000fea0003800200 */
.L_x_123:
[----:B------:R-:W-:Y:S01]  /*7990*/  BAR.SYNC.DEFER_BLOCKING 0x1, 0x80 ;  /* 0x0042000000007b1d */ /* 0x000fe20000010000 */
[----:B------:R-:W-:Y:S01]  /*79a0*/  UISETP.NE.AND UP0, UPT, UR53, -0x2, UPT ;  /* 0xfffffffe3500788c */ /* 0x000fe2000bf05270 */
[----:B------:R-:W-:Y:S08]  /*79b0*/  IADD3 R22, PT, PT, R22, 0x1, RZ ;  /* 0x0000000116167810 */ /* 0x000ff00007ffe0ff */
[----:B------:R-:W-:Y:S05]  /*79c0*/  BRA.U !UP0, `(.L_x_125) ;  /* 0x0000000108287547 */ /* 0x000fea000b800000 */
[----:B------:R-:W-:Y:S01]  /*79d0*/  ISETP.NE.AND P0, PT, R70, RZ, PT ;  /* 0x000000ff4600720c */ /* 0x000fe20003f05270 */
[----:B-1----:R-:W-:Y:S01]  /*79e0*/  IMAD.U32 R2, RZ, RZ, UR52 ;  /* 0x00000034ff027e24 */ /* 0x002fe2000f8e00ff */
[----:B------:R-:W-:Y:S01]  /*79f0*/  UIADD3 UR4, UPT, UPT, UR52, 0x1, URZ ;  /* 0x0000000134047890 */ /* 0x000fe2000fffe0ff */
[----:B------:R-:W-:Y:S03]  /*7a00*/  IMAD.U32 R0, RZ, RZ, UR54 ;  /* 0x00000036ff007e24 */ /* 0x000fe6000f8e00ff */
[----:B------:R-:W-:Y:S04]  /*7a10*/  UISETP.NE.AND UP0, UPT, UR4, 0x3, UPT ;  /* 0x000000030400788c */ /* 0x000fe8000bf05270 */
[----:B------:R-:W-:Y:S03]  /*7a20*/  USEL UR52, UR4, URZ, UP0 ;  /* 0x000000ff04347287 */ /* 0x000fe60008000000 */
[----:B------:R-:W-:Y:S05]  /*7a30*/  @P0 LEA R2, R2, UR44, 0x3 ;  /* 0x0000002c02020c11 */ /* 0x000fea000f8e18ff */
[----:B------:R-:W-:Y:S05]  /*7a40*/  @P0 VIADD R2, R2, 0xd8 ;  /* 0x000000d802020836 */ /* 0x000fea0000000000 */
[----:B------:R-:W-:Y:S04]  /*7a50*/  @P0 PRMT R0, R0, 0x654, R2 ;  /* 0x0000065400000816 */ /* 0x000fe80000000002 */
[----:B------:R2:W-:Y:S03]  /*7a60*/  @P0 SYNCS.ARRIVE.TRANS64.RED.A1T0 RZ, [R0+URZ], RZ ;  /* 0x000000ff00ff09a7 */ /* 0x0005e600081004ff */
.L_x_125:
[----:B------:R-:W-:Y:S01]  /*7a70*/  R2UR UR6, R69 ;  /* 0x00000000450672ca */ /* 0x000fe200000e0000 */
[----:B------:R-:W-:Y:S01]  /*7a80*/  UIADD3 UR53, UPT, UPT, UR53, 0x2, URZ ;  /* 0x0000000235357890 */ /* 0x000fe2000fffe0ff */
[----:B------:R-:W-:Y:S02]  /*7a90*/  R2UR UR5, R58 ;  /* 0x000000003a0572ca */ /* 0x000fe400000e0000 */
[----:B------:R-:W-:Y:S02]  /*7aa0*/  R2UR UR4, R59 ;  /* 0x000000003b0472ca */ /* 0x000fe400000e0000 */
[----:B------:R-:W-:Y:S02]  /*7ab0*/  R2UR UR36, R67 ;  /* 0x00000000432472ca */ /* 0x000fe400000e0000 */
[----:B------:R-:W-:Y:S02]  /*7ac0*/  ISETP.NE.AND P0, PT, R61, 0x2, PT ;  /* 0x000000023d00780c */ /* 0x000fe40003f05270 */
[----:B------:R-:W-:Y:S02]  /*7ad0*/  ISETP.NE.AND P1, PT, R22, 0x4, PT ;  /* 0x000000041600780c */ /* 0x000fe40003f25270 */
[----:B-1----:R-:W-:Y:S01]  /*7ae0*/  SEL R2, RZ, 0x1, P0 ;  /* 0x00000001ff027807 */ /* 0x002fe20000000000 */
[----:B------:R-:W-:Y:S01]  /*7af0*/  UISETP.NE.AND UP0, UPT, UR6, URZ, UPT ;  /* 0x000000ff0600728c */ /* 0x000fe2000bf05270 */
[----:B--2---:R-:W-:Y:S01]  /*7b00*/  SEL R0, RZ, 0x1, P1 ;  /* 0x00000001ff007807 */ /* 0x004fe20000800000 */
[----:B------:R-:W-:Y:S01]  /*7b10*/  UIADD3 UR32, UPT, UPT, UR37, UR5, URZ ;  /* 0x0000000525207290 */ /* 0x000fe2000fffe0ff */
[----:B------:R-:W-:Y:S01]  /*7b20*/  LOP3.LUT R62, R62, R2, RZ, 0x3c, !PT ;  /* 0x000000023e3e7212 */ /* 0x000fe200078e3cff */
[----:B------:R-:W-:Y:S01]  /*7b30*/  UIADD3 UR29, UPT, UPT, UR38, UR4, URZ ;  /* 0x00000004261d7290 */ /* 0x000fe2000fffe0ff */
[----:B------:R-:W-:Y:S02]  /*7b40*/  LOP3.LUT R63, R63, R0, RZ, 0x3c, !PT ;  /* 0x000000003f3f7212 */ /* 0x000fe400078e3cff */
[----:B------:R-:W-:Y:S02]  /*7b50*/  SEL R61, R61, RZ, P0 ;  /* 0x000000ff3d3d7207 */ /* 0x000fe40000000000 */
[----:B------:R-:W-:Y:S01]  /*7b60*/  SEL R22, R22, RZ, P1 ;  /* 0x000000ff16167207 */ /* 0x000fe20000800000 */
[----:B------:R-:W-:Y:S06]  /*7b70*/  BRA.U UP0, `(.L_x_126) ;  /* 0xffffffdd00c47547 */ /* 0x000fec000b83ffff */
[----:B------:R-:W1:Y:S01]  /*7b80*/  LDCU.64 UR4, c[0x0][0x888] ;  /* 0x00011100ff0477ac */ /* 0x000e620008000a00 */
[----:B------:R-:W2:Y:S01]  /*7b90*/  LDCU.64 UR6, c[0x0][0x890] ;  /* 0x00011200ff0677ac */ /* 0x000ea20008000a00 */
[----:B-1----:R-:W-:Y:S02]  /*7ba0*/  ISETP.NE.U32.AND P2, PT, RZ, UR4, PT ;  /* 0x00000004ff007c0c */ /* 0x002fe4000bf45070 */
[----:B--2---:R-:W-:Y:S02]  /*7bb0*/  ISETP.NE.U32.AND P1, PT, RZ, UR6, PT ;  /* 0x00000006ff007c0c */ /* 0x004fe4000bf25070 */
[----:B------:R-:W-:Y:S02]  /*7bc0*/  ISETP.NE.AND.EX P2, PT, RZ, UR5, PT, P2 ;  /* 0x00000005ff007c0c */ /* 0x000fe4000bf45320 */
[----:B------:R-:W-:-:S13]  /*7bd0*/  ISETP.NE.AND.EX P0, PT, RZ, UR7, PT, P1 ;  /* 0x00000007ff007c0c */ /* 0x000fda000bf05310 */
[----:B------:R-:W-:Y:S05]  /*7be0*/  @P2 BRA P0, `(.L_x_127) ;  /* 0x00000000003c2947 */ /* 0x000fea0000000000 */
[----:B------:R-:W-:-:S13]  /*7bf0*/  ISETP.NE.AND.EX P1, PT, RZ, UR7, PT, P1 ;  /* 0x00000007ff007c0c */ /* 0x000fda000bf25310 */
[----:B------:R-:W-:Y:S05]  /*7c00*/  @P1 BRA `(.L_x_128) ;  /* 0x00000000000c1947 */ /* 0x000fea0003800000 */
[----:B------:R-:W-:-:S13]  /*7c10*/  FSETP.NEU.AND P0, PT, R26, RZ, PT ;  /* 0x000000ff1a00720b */ /* 0x000fda0003f0d000 */
[----:B------:R-:W-:Y:S05]  /*7c20*/  @!P0 EXIT ;  /* 0x000000000000894d */ /* 0x000fea0003800000 */
[----:B------:R-:W-:Y:S05]  /*7c30*/  BRA `(.L_x_127) ;  /* 0x0000000000287947 */ /* 0x000fea0003800000 */
.L_x_128:
[----:B------:R-:W-:Y:S01]  /*7c40*/  ISETP.NE.AND P0, PT, R60, RZ, PT ;  /* 0x000000ff3c00720c */ /* 0x000fe20003f05270 */
[----:B------:R-:W-:-:S12]  /*7c50*/  BSSY.RECONVERGENT B0, `(.L_x_127) ;  /* 0x0000008000007945 */ /* 0x000fd80003800200 */
[----:B------:R-:W-:Y:S05]  /*7c60*/  @P0 BRA `(.L_x_129) ;  /* 0x0000000000100947 */ /* 0x000fea0003800000 */
[----:B------:R-:W-:-:S04]  /*7c70*/  ISETP.NE.U32.AND P0, PT, RZ, UR4, PT ;  /* 0x00000004ff007c0c */ /* 0x000fc8000bf05070 */
[----:B------:R-:W-:-:S13]  /*7c80*/  ISETP.NE.AND.EX P0, PT, RZ, UR5, PT, P0 ;  /* 0x00000005ff007c0c */ /* 0x000fda000bf05300 */
[----:B------:R-:W-:Y:S05]  /*7c90*/  @!P0 EXIT ;  /* 0x000000000000894d */ /* 0x000fea0003800000 */
[----:B------:R-:W-:Y:S05]  /*7ca0*/  BRA `(.L_x_130) ;  /* 0x0000000000087947 */ /* 0x000fea0003800000 */
.L_x_129:
[----:B------:R-:W-:-:S13]  /*7cb0*/  FSETP.NEU.AND P0, PT, R26, RZ, PT ;  /* 0x000000ff1a00720b */ /* 0x000fda0003f0d000 */
[----:B------:R-:W-:Y:S05]  /*7cc0*/  @!P0 EXIT ;  /* 0x000000000000894d */ /* 0x000fea0003800000 */
.L_x_130:
[----:B------:R-:W-:Y:S05]  /*7cd0*/  BSYNC.RECONVERGENT B0 ;  /* 0x0000000000007941 */ /* 0x000fea0003800200 */
.L_x_127:
[----:B------:R-:W-:Y:S01]  /*7ce0*/  ULEA UR6, UR52, UR44, 0x3 ;  /* 0x0000002c34067291 */ /* 0x000fe2000f8e18ff */
[----:B------:R-:W-:-:S04]  /*7cf0*/  DEPBAR.LE SB0, 0x0 ;  /* 0x000080000000791a */ /* 0x000fc80000000000 */
[----:B------:R-:W-:-:S04]  /*7d00*/  UIADD3 UR6, UPT, UPT, UR6, 0xd8, URZ ;  /* 0x000000d806067890 */ /* 0x000fc8000fffe0ff */
[----:B------:R-:W-:-:S09]  /*7d10*/  UPRMT UR6, UR54, 0x654, UR6 ;  /* 0x0000065436067896 */ /* 0x000fd20008000006 */
[----:B------:R-:W-:Y:S01]  /*7d20*/  SYNCS.ARRIVE.TRANS64.RED.A1T0 RZ, [UR6], RZ ;  /* 0x000000ffffff79a7 */ /* 0x000fe20008100406 */
[----:B------:R-:W-:Y:S05]  /*7d30*/  EXIT ;  /* 0x000000000000794d */ /* 0x000fea0003800000 */
.L_x_25:
[----:B--2---:R2:W3:Y:S02]  /*7d40*/  SYNCS.PHASECHK.TRANS64.TRYWAIT P0, [R0+URZ+0x170], R2 ;  /* 0x00017002000075a7 */ /* 0x0044e400080011ff */
[----:B---3--:R-:W-:Y:S05]  /*7d50*/  @!P0 NANOSLEEP.SYNCS 0x989680 ;  /* 0x009896800000895d */ /* 0x008fea0003900000 */
[----:B------:R-:W3:Y:S02]  /*7d60*/  @!P0 SYNCS.PHASECHK.TRANS64 P0, [R0+URZ+0x170], R2 ;  /* 0x00017002000085a7 */ /* 0x000ee400080010ff */
[----:B---3--:R-:W-:Y:S05]  /*7d70*/  @!P0 BRA `(.L_x_25) ;  /* 0xfffffffc00f08947 */ /* 0x008fea000383ffff */
[----:B------:R-:W-:Y:S05]  /*7d80*/  BRA `(.L_x_131) ;  /* 0xffffff9c00f47947 */ /* 0x000fea000383ffff */
.L_x_28:
[----:B-1----:R-:W-:-:S07]  /*7d90*/  MOV R0, UR33 ;  /* 0x0000002100007c02 */ /* 0x002fce0008000f00 */
.L_x_132:
[----:B-1----:R1:W2:Y:S02]  /*7da0*/  SYNCS.PHASECHK.TRANS64.TRYWAIT P0, [R0+URZ+0x60], R3 ;  /* 0x00006003000075a7 */ /* 0x0022a400080011ff */
[----:B--2---:R-:W-:Y:S05]  /*7db0*/  @!P0 NANOSLEEP.SYNCS 0x989680 ;  /* 0x009896800000895d */ /* 0x004fea0003900000 */
[----:B------:R-:W2:Y:S02]  /*7dc0*/  @!P0 SYNCS.PHASECHK.TRANS64 P0, [R0+URZ+0x60], R3 ;  /* 0x00006003000085a7 */ /* 0x000ea400080010ff */
[----:B--2---:R-:W-:Y:S05]  /*7dd0*/  @!P0 BRA `(.L_x_132) ;  /* 0xfffffffc00f08947 */ /* 0x004fea000383ffff */
[----:B------:R-:W-:Y:S05]  /*7de0*/  BRA `(.L_x_27) ;  /* 0xffffffa000407947 */ /* 0x000fea000383ffff */
.L_x_35:
[----:B-1----:R-:W-:-:S07]  /*7df0*/  MOV R0, UR17 ;  /* 0x0000001100007c02 */ /* 0x002fce0008000f00 */
.L_x_133:
[----:B-1----:R1:W2:Y:S02]  /*7e00*/  SYNCS.PHASECHK.TRANS64.TRYWAIT P0, [R0+URZ+0x60], R3 ;  /* 0x00006003000075a7 */ /* 0x0022a400080011ff */
[----:B--2---:R-:W-:Y:S05]  /*7e10*/  @!P0 NANOSLEEP.SYNCS 0x989680 ;  /* 0x009896800000895d */ /* 0x004fea0003900000 */
[----:B------:R-:W2:Y:S02]  /*7e20*/  @!P0 SYNCS.PHASECHK.TRANS64 P0, [R0+URZ+0x60], R3 ;  /* 0x00006003000085a7 */ /* 0x000ea400080010ff */
[----:B--2---:R-:W-:Y:S05]  /*7e30*/  @!P0 BRA `(.L_x_133) ;  /* 0xfffffffc00f08947 */ /* 0x004fea000383ffff */
[----:B------:R-:W-:Y:S05]  /*7e40*/  BRA `(.L_x_34) ;  /* 0xffffffa4000c7947 */ /* 0x000fea000383ffff */
.L_x_40:
[----:B-1----:R1:W2:Y:S02]  /*7e50*/  SYNCS.PHASECHK.TRANS64.TRYWAIT P0, [R3+URZ+0x100], R0 ;  /* 0x00010000030075a7 */ /* 0x0022a400080011ff */
[----:B--2---:R-:W-:Y:S05]  /*7e60*/  @!P0 NANOSLEEP.SYNCS 0x989680 ;  /* 0x009896800000895d */ /* 0x004fea0003900000 */
[----:B------:R-:W2:Y:S02]  /*7e70*/  @!P0 SYNCS.PHASECHK.TRANS64 P0, [R3+URZ+0x100], R0 ;  /* 0x00010000030085a7 */ /* 0x000ea400080010ff */
[----:B--2---:R-:W-:Y:S05]  /*7e80*/  @!P0 BRA `(.L_x_40) ;  /* 0xfffffffc00f08947 */ /* 0x004fea000383ffff */
[----:B------:R-:W-:Y:S05]  /*7e90*/  BRA `(.L_x_134) ;  /* 0xffffffa400c07947 */ /* 0x000fea000383ffff */
.L_x_44:
[----:B------:R-:W-:-:S07]  /*7ea0*/  MOV R0, UR4 ;  /* 0x0000000400007c02 */ /* 0x000fce0008000f00 */
.L_x_135:
[----:B-1----:R1:W2:Y:S02]  /*7eb0*/  SYNCS.PHASECHK.TRANS64.TRYWAIT P0, [R0+URZ], R2 ;  /* 0x00000002000075a7 */ /* 0x0022a400080011ff */
[----:B--2---:R-:W-:Y:S05]  /*7ec0*/  @!P0 NANOSLEEP.SYNCS 0x989680 ;  /* 0x009896800000895d */ /* 0x004fea0003900000 */
[----:B------:R-:W2:Y:S02]  /*7ed0*/  @!P0 SYNCS.PHASECHK.TRANS64 P0, [R0+URZ], R2 ;  /* 0x00000002000085a7 */ /* 0x000ea400080010ff */
[----:B--2---:R-:W-:Y:S05]  /*7ee0*/  @!P0 BRA `(.L_x_135) ;  /* 0xfffffffc00f08947 */ /* 0x004fea000383ffff */
[----:B------:R-:W-:Y:S05]  /*7ef0*/  BRA `(.L_x_136) ;  /* 0xffffffac006c7947 */ /* 0x000fea000383ffff */
.L_x_45:
[----:B------:R-:W-:-:S07]  /*7f00*/  MOV R0, UR5 ;  /* 0x0000000500007c02 */ /* 0x000fce0008000f00 */
.L_x_137:
[----:B-1----:R1:W2:Y:S02]  /*7f10*/  SYNCS.PHASECHK.TRANS64.TRYWAIT P0, [R0+URZ], R3 ;  /* 0x00000003000075a7 */ /* 0x0022a400080011ff */
[----:B--2---:R-:W-:Y:S05]  /*7f20*/  @!P0 NANOSLEEP.SYNCS 0x989680 ;  /* 0x009896800000895d */ /* 0x004fea0003900000 */
[----:B------:R-:W2:Y:S02]  /*7f30*/  @!P0 SYNCS.PHASECHK.TRANS64 P0, [R0+URZ], R3 ;  /* 0x00000003000085a7 */ /* 0x000ea400080010ff */
[----:B--2---:R-:W-:Y:S05]  /*7f40*/  @!P0 BRA `(.L_x_137) ;  /* 0xfffffffc00f08947 */ /* 0x004fea000383ffff */
[----:B------:R-:W-:Y:S05]  /*7f50*/  BRA `(.L_x_138) ;  /* 0xffffffac00787947 */ /* 0x000fea000383ffff */
.L_x_46:
[----:B------:R-:W-:-:S07]  /*7f60*/  MOV R0, UR5 ;  /* 0x0000000500007c02 */ /* 0x000fce0008000f00 */
.L_x_139:
[----:B-1----:R1:W2:Y:S02]  /*7f70*/  SYNCS.PHASECHK.TRANS64.TRYWAIT P0, [R0+URZ], R3 ;  /* 0x00000003000075a7 */ /* 0x0022a400080011ff */
[----:B--2---:R-:W-:Y:S05]  /*7f80*/  @!P0 NANOSLEEP.SYNCS 0x989680 ;  /* 0x009896800000895d */ /* 0x004fea0003900000 */
[----:B------:R-:W2:Y:S02]  /*7f90*/  @!P0 SYNCS.PHASECHK.TRANS64 P0, [R0+URZ], R3 ;  /* 0x00000003000085a7 */ /* 0x000ea400080010ff */
[----:B--2---:R-:W-:Y:S05]  /*7fa0*/  @!P0 BRA `(.L_x_139) ;  /* 0xfffffffc00f08947 */ /* 0x004fea000383ffff */
[----:B------:R-:W-:Y:S05]  /*7fb0*/  BRA `(.L_x_140) ;  /* 0xffffffac00847947 */ /* 0x000fea000383ffff */
.L_x_47:
[----:B------:R-:W-:-:S07]  /*7fc0*/  MOV R0, UR5 ;  /* 0x0000000500007c02 */ /* 0x000fce0008000f00 */
.L_x_141:
[----:B-1----:R1:W2:Y:S02]  /*7fd0*/  SYNCS.PHASECHK.TRANS64.TRYWAIT P0, [R0+URZ], R3 ;  /* 0x00000003000075a7 */ /* 0x0022a400080011ff */
[----:B--2---:R-:W-:Y:S05]  /*7fe0*/  @!P0 NANOSLEEP.SYNCS 0x989680 ;  /* 0x009896800000895d */ /* 0x004fea0003900000 */
[----:B------:R-:W2:Y:S02]  /*7ff0*/  @!P0 SYNCS.PHASECHK.TRANS64 P0, [R0+URZ], R3 ;  /* 0x00000003000085a7 */ /* 0x000ea400080010ff */
[----:B--2---:R-:W-:Y:S05]  /*8000*/  @!P0 BRA `(.L_x_141) ;  /* 0xfffffffc00f08947 */ /* 0x004fea000383ffff */
[----:B------:R-:W-:Y:S05]  /*8010*/  BRA `(.L_x_142) ;  /* 0xffffffac00907947 */ /* 0x000fea000383ffff */
.L_x_48:
[----:B------:R-:W-:-:S07]  /*8020*/  MOV R0, UR5 ;  /* 0x0000000500007c02 */ /* 0x000fce0008000f00 */
.L_x_143:
[----:B-1----:R1:W2:Y:S02]  /*8030*/  SYNCS.PHASECHK.TRANS64.TRYWAIT P0, [R0+URZ], R3 ;  /* 0x00000003000075a7 */ /* 0x0022a400080011ff */
[----:B--2---:R-:W-:Y:S05]  /*8040*/  @!P0 NANOSLEEP.SYNCS 0x989680 ;  /* 0x009896800000895d */ /* 0x004fea0003900000 */
[----:B------:R-:W2:Y:S02]  /*8050*/  @!P0 SYNCS.PHASECHK.TRANS64 P0, [R0+URZ], R3 ;  /* 0x00000003000085a7 */ /* 0x000ea400080010ff */
[----:B--2---:R-:W-:Y:S05]  /*8060*/  @!P0 BRA `(.L_x_143) ;  /* 0xfffffffc00f08947 */ /* 0x004fea000383ffff */
[----:B------:R-:W-:Y:S05]  /*8070*/  BRA `(.L_x_144) ;  /* 0xffffffac009c7947 */ /* 0x000fea000383ffff */
.L_x_49:
[----:B------:R-:W-:-:S07]  /*8080*/  MOV R0, UR5 ;  /* 0x0000000500007c02 */ /* 0x000fce0008000f00 */
.L_x_145:
[----:B-1----:R1:W2:Y:S02]  /*8090*/  SYNCS.PHASECHK.TRANS64.TRYWAIT P0, [R0+URZ], R3 ;  /* 0x00000003000075a7 */ /* 0x0022a400080011ff */
[----:B--2---:R-:W-:Y:S05]  /*80a0*/  @!P0 NANOSLEEP.SYNCS 0x989680 ;  /* 0x009896800000895d */ /* 0x004fea0003900000 */
[----:B------:R-:W2:Y:S02]  /*80b0*/  @!P0 SYNCS.PHASECHK.TRANS64 P0, [R0+URZ], R3 ;  /* 0x00000003000085a7 */ /* 0x000ea400080010ff */
[----:B--2---:R-:W-:Y:S05]  /*80c0*/  @!P0 BRA `(.L_x_145) ;  /* 0xfffffffc00f08947 */ /* 0x004fea000383ffff */
[----:B------:R-:W-:Y:S05]  /*80d0*/  BRA `(.L_x_146) ;  /* 0xffffffac00a87947 */ /* 0x000fea000383ffff */
.L_x_50:
[----:B------:R-:W-:-:S07]  /*80e0*/  MOV R0, UR5 ;  /* 0x0000000500007c02 */ /* 0x000fce0008000f00 */
.L_x_147:
[----:B-1----:R1:W2:Y:S02]  /*80f0*/  SYNCS.PHASECHK.TRANS64.TRYWAIT P0, [R0+URZ], R3 ;  /* 0x00000003000075a7 */ /* 0x0022a400080011ff */
[----:B--2---:R-:W-:Y:S05]  /*8100*/  @!P0 NANOSLEEP.SYNCS 0x989680 ;  /* 0x009896800000895d */ /* 0x004fea0003900000 */
[----:B------:R-:W2:Y:S02]  /*8110*/  @!P0 SYNCS.PHASECHK.TRANS64 P0, [R0+URZ], R3 ;  /* 0x00000003000085a7 */ /* 0x000ea400080010ff */
[----:B--2---:R-:W-:Y:S05]  /*8120*/  @!P0 BRA `(.L_x_147) ;  /* 0xfffffffc00f08947 */ /* 0x004fea000383ffff */
[----:B------:R-:W-:Y:S05]  /*8130*/  BRA `(.L_x_148) ;  /* 0xffffffac00b47947 */ /* 0x000fea000383ffff */
.L_x_51:
[----:B------:R-:W-:-:S07]  /*8140*/  MOV R0, UR5 ;  /* 0x0000000500007c02 */ /* 0x000fce0008000f00 */
.L_x_149:
[----:B-1----:R1:W2:Y:S02]  /*8150*/  SYNCS.PHASECHK.TRANS64.TRYWAIT P0, [R0+URZ], R3 ;  /* 0x00000003000075a7 */ /* 0x0022a400080011ff */
[----:B--2---:R-:W-:Y:S05]  /*8160*/  @!P0 NANOSLEEP.SYNCS 0x989680 ;  /* 0x009896800000895d */ /* 0x004fea0003900000 */
[----:B------:R-:W2:Y:S02]  /*8170*/  @!P0 SYNCS.PHASECHK.TRANS64 P0, [R0+URZ], R3 ;  /* 0x00000003000085a7 */ /* 0x000ea400080010ff */
[----:B--2---:R-:W-:Y:S05]  /*8180*/  @!P0 BRA `(.L_x_149) ;  /* 0xfffffffc00f08947 */ /* 0x004fea000383ffff */
[----:B------:R-:W-:Y:S05]  /*8190*/  BRA `(.L_x_150) ;  /* 0xffffffac00c07947 */ /* 0x000fea000383ffff */
.L_x_52:
[----:B------:R-:W-:-:S07]  /*81a0*/  MOV R0, UR5 ;  /* 0x0000000500007c02 */ /* 0x000fce0008000f00 */
.L_x_151:
[----:B-1----:R1:W2:Y:S02]  /*81b0*/  SYNCS.PHASECHK.TRANS64.TRYWAIT P0, [R0+URZ], R3 ;  /* 0x00000003000075a7 */ /* 0x0022a400080011ff */
[----:B--2---:R-:W-:Y:S05]  /*81c0*/  @!P0 NANOSLEEP.SYNCS 0x989680 ;  /* 0x009896800000895d */ /* 0x004fea0003900000 */
[----:B------:R-:W2:Y:S02]  /*81d0*/  @!P0 SYNCS.PHASECHK.TRANS64 P0, [R0+URZ], R3 ;  /* 0x00000003000085a7 */ /* 0x000ea400080010ff */
[----:B--2---:R-:W-:Y:S05]  /*81e0*/  @!P0 BRA `(.L_x_151) ;  /* 0xfffffffc00f08947 */ /* 0x004fea000383ffff */
[----:B------:R-:W-:Y:S05]  /*81f0*/  BRA `(.L_x_152) ;  /* 0xffffffac00cc7947 */ /* 0x000fea000383ffff */
.L_x_53:
[----:B------:R-:W-:-:S07]  /*8200*/  MOV R0, UR5 ;  /* 0x0000000500007c02 */ /* 0x000fce0008000f00 */
.L_x_153:
[----:B-1----:R1:W2:Y:S02]  /*8210*/  SYNCS.PHASECHK.TRANS64.TRYWAIT P0, [R0+URZ], R3 ;  /* 0x00000003000075a7 */ /* 0x0022a400080011ff */
[----:B--2---:R-:W-:Y:S05]  /*8220*/  @!P0 NANOSLEEP.SYNCS 0x989680 ;  /* 0x009896800000895d */ /* 0x004fea0003900000 */
[----:B------:R-:W2:Y:S02]  /*8230*/  @!P0 SYNCS.PHASECHK.TRANS64 P0, [R0+URZ], R3 ;  /* 0x00000003000085a7 */ /* 0x000ea400080010ff */
[----:B--2---:R-:W-:Y:S05]  /*8240*/  @!P0 BRA `(.L_x_153) ;  /* 0xfffffffc00f08947 */ /* 0x004fea000383ffff */
[----:B------:R-:W-:Y:S05]  /*8250*/  BRA `(.L_x_154) ;  /* 0xffffffac00d87947 */ /* 0x000fea000383ffff */
.L_x_54:
[----:B------:R-:W-:-:S07]  /*8260*/  MOV R0, UR5 ;  /* 0x0000000500007c02 */ /* 0x000fce0008000f00 */
.L_x_155:
[----:B-1----:R1:W2:Y:S02]  /*8270*/  SYNCS.PHASECHK.TRANS64.TRYWAIT P0, [R0+URZ], R3 ;  /* 0x00000003000075a7 */ /* 0x0022a400080011ff */
[----:B--2---:R-:W-:Y:S05]  /*8280*/  @!P0 NANOSLEEP.SYNCS 0x989680 ;  /* 0x009896800000895d */ /* 0x004fea0003900000 */
[----:B------:R-:W2:Y:S02]  /*8290*/  @!P0 SYNCS.PHASECHK.TRANS64 P0, [R0+URZ], R3 ;  /* 0x00000003000085a7 */ /* 0x000ea400080010ff */
[----:B--2---:R-:W-:Y:S05]  /*82a0*/  @!P0 BRA `(.L_x_155) ;  /* 0xfffffffc00f08947 */ /* 0x004fea000383ffff */
[----:B------:R-:W-:Y:S05]  /*82b0*/  BRA `(.L_x_156) ;  /* 0xffffffac00e47947 */ /* 0x000fea000383ffff */
.L_x_57:
[----:B-1----:R1:W2:Y:S02]  /*82c0*/  SYNCS.PHASECHK.TRANS64.TRYWAIT P0, [R2+URZ+0x160], R4 ;  /* 0x00016004020075a7 */ /* 0x0022a400080011ff */
[----:B--2---:R-:W-:Y:S05]  /*82d0*/  @!P0 NANOSLEEP.SYNCS 0x989680 ;  /* 0x009896800000895d */ /* 0x004fea0003900000 */
[----:B------:R-:W2:Y:S02]  /*82e0*/  @!P0 SYNCS.PHASECHK.TRANS64 P0, [R2+URZ+0x160], R4 ;  /* 0x00016004020085a7 */ /* 0x000ea400080010ff */
[----:B--2---:R-:W-:Y:S05]  /*82f0*/  @!P0 BRA `(.L_x_57) ;  /* 0xfffffffc00f08947 */ /* 0x004fea000383ffff */
[----:B------:R-:W-:Y:S05]  /*8300*/  BRA `(.L_x_157) ;  /* 0xffffffb000407947 */ /* 0x000fea000383ffff */
.L_x_58:
[----:B------:R-:W-:-:S07]  /*8310*/  MOV R2, UR4 ;  /* 0x0000000400027c02 */ /* 0x000fce0008000f00 */
.L_x_158:
[----:B-1----:R1:W2:Y:S02]  /*8320*/  SYNCS.PHASECHK.TRANS64.TRYWAIT P0, [R2+URZ+0x110], R5 ;  /* 0x00011005020075a7 */ /* 0x0022a400080011ff */
[----:B--2---:R-:W-:Y:S05]  /*8330*/  @!P0 NANOSLEEP.SYNCS 0x989680 ;  /* 0x009896800000895d */ /* 0x004fea0003900000 */
[----:B------:R-:W2:Y:S02]  /*8340*/  @!P0 SYNCS.PHASECHK.TRANS64 P0, [R2+URZ+0x110], R5 ;  /* 0x00011005020085a7 */ /* 0x000ea400080010ff */
[----:B--2---:R-:W-:Y:S05]  /*8350*/  @!P0 BRA `(.L_x_158) ;  /* 0xfffffffc00f08947 */ /* 0x004fea000383ffff */
[----:B------:R-:W-:Y:S05]  /*8360*/  BRA `(.L_x_159) ;  /* 0xffffffb000507947 */ /* 0x000fea000383ffff */
.L_x_59:
[----:B-1----:R1:W2:Y:S02]  /*8370*/  SYNCS.PHASECHK.TRANS64.TRYWAIT P1, [R2+URZ+0x100], R4 ;  /* 0x00010004020075a7 */ /* 0x0022a400080211ff */
[----:B--2---:R-:W-:Y:S05]  /*8380*/  @!P1 NANOSLEEP.SYNCS 0x989680 ;  /* 0x009896800000995d */ /* 0x004fea0003900000 */
[----:B------:R-:W2:Y:S02]  /*8390*/  @!P1 SYNCS.PHASECHK.TRANS64 P1, [R2+URZ+0x100], R4 ;  /* 0x00010004020095a7 */ /* 0x000ea400080210ff */
[----:B--2---:R-:W-:Y:S05]  /*83a0*/  @!P1 BRA `(.L_x_59) ;  /* 0xfffffffc00f09947 */ /* 0x004fea000383ffff */
[----:B------:R-:W-:Y:S05]  /*83b0*/  BRA `(.L_x_160) ;  /* 0xffffffb000807947 */ /* 0x000fea000383ffff */
.L_x_62:
[----:B------:R-:W-:-:S07]  /*83c0*/  MOV R0, UR4 ;  /* 0x0000000400007c02 */ /* 0x000fce0008000f00 */
.L_x_161:
[----:B-1----:R1:W2:Y:S02]  /*83d0*/  SYNCS.PHASECHK.TRANS64.TRYWAIT P0, [R0+URZ+0x110], R2 ;  /* 0x00011002000075a7 */ /* 0x0022a400080011ff */
[----:B--2---:R-:W-:Y:S05]  /*83e0*/  @!P0 NANOSLEEP.SYNCS 0x989680 ;  /* 0x009896800000895d */ /* 0x004fea0003900000 */
[----:B------:R-:W2:Y:S02]  /*83f0*/  @!P0 SYNCS.PHASECHK.TRANS64 P0, [R0+URZ+0x110], R2 ;  /* 0x00011002000085a7 */ /* 0x000ea400080010ff */
[----:B--2---:R-:W-:Y:S05]  /*8400*/  @!P0 BRA `(.L_x_161) ;  /* 0xfffffffc00f08947 */ /* 0x004fea000383ffff */
[----:B------:R-:W-:Y:S05]  /*8410*/  BRA `(.L_x_61) ;  /* 0xffffffb000d47947 */ /* 0x000fea000383ffff */
.L_x_69:
[----:B-1----:R1:W2:Y:S02]  /*8420*/  SYNCS.PHASECHK.TRANS64.TRYWAIT P1, [R0+URZ+0x100], R2 ;  /* 0x00010002000075a7 */ /* 0x0022a400080211ff */
[----:B--2---:R-:W-:Y:S05]  /*8430*/  @!P1 NANOSLEEP.SYNCS 0x989680 ;  /* 0x009896800000995d */ /* 0x004fea0003900000 */
[----:B------:R-:W2:Y:S02]  /*8440*/  @!P1 SYNCS.PHASECHK.TRANS64 P1, [R0+URZ+0x100], R2 ;  /* 0x00010002000095a7 */ /* 0x000ea400080210ff */
[----:B--2---:R-:W-:Y:S05]  /*8450*/  @!P1 BRA `(.L_x_69) ;  /* 0xfffffffc00f09947 */ /* 0x004fea000383ffff */
[----:B------:R-:W-:Y:S05]  /*8460*/  BRA `(.L_x_162) ;  /* 0xffffffb800487947 */ /* 0x000fea000383ffff */
.L_x_70:
[----:B------:R-:W-:-:S07]  /*8470*/  MOV R2, UR31 ;  /* 0x0000001f00027c02 */ /* 0x000fce0008000f00 */
.L_x_163:
[----:B-1----:R1:W2:Y:S02]  /*8480*/  SYNCS.PHASECHK.TRANS64.TRYWAIT P0, [R2+URZ+0x140], R0 ;  /* 0x00014000020075a7 */ /* 0x0022a400080011ff */
[----:B--2---:R-:W-:Y:S05]  /*8490*/  @!P0 NANOSLEEP.SYNCS 0x989680 ;  /* 0x009896800000895d */ /* 0x004fea0003900000 */
[----:B------:R-:W2:Y:S02]  /*84a0*/  @!P0 SYNCS.PHASECHK.TRANS64 P0, [R2+URZ+0x140], R0 ;  /* 0x00014000020085a7 */ /* 0x000ea400080010ff */
[----:B--2---:R-:W-:Y:S05]  /*84b0*/  @!P0 BRA `(.L_x_163) ;  /* 0xfffffffc00f08947 */ /* 0x004fea000383ffff */
[----:B------:R-:W-:Y:S05]  /*84c0*/  BRA `(.L_x_164) ;  /* 0xffffffb800987947 */ /* 0x000fea000383ffff */
.L_x_73:
[----:B------:R-:W-:Y:S07]  /*84d0*/  MOV R0, UR5 ;  /* 0x0000000500007c02 */ /* 0x000fee0008000f00 */
.L_x_165:
[----:B-1----:R1:W2:Y:S02]  /*84e0*/  SYNCS.PHASECHK.TRANS64.TRYWAIT P0, [R0+URZ], R2 ;  /* 0x00000002000075a7 */ /* 0x0022a400080011ff */
[----:B--2---:R-:W-:Y:S05]  /*84f0*/  @!P0 NANOSLEEP.SYNCS 0x989680 ;  /* 0x009896800000895d */ /* 0x004fea0003900000 */
[----:B------:R-:W2:Y:S02]  /*8500*/  @!P0 SYNCS.PHASECHK.TRANS64 P0, [R0+URZ], R2 ;  /* 0x00000002000085a7 */ /* 0x000ea400080010ff */
[----:B--2---:R-:W-:Y:S05]  /*8510*/  @!P0 BRA `(.L_x_165) ;  /* 0xfffffffc00f08947 */ /* 0x004fea000383ffff */
[----:B------:R-:W-:Y:S05]  /*8520*/  BRA `(.L_x_72) ;  /* 0xffffffb800b47947 */ /* 0x000fea000383ffff */
.L_x_76:
[----:B------:R-:W-:-:S07]  /*8530*/  MOV R0, UR4 ;  /* 0x0000000400007c02 */ /* 0x000fce0008000f00 */
.L_x_166:
[----:B--2---:R2:W4:Y:S02]  /*8540*/  SYNCS.PHASECHK.TRANS64.TRYWAIT P0, [R0+URZ], R2 ;  /* 0x00000002000075a7 */ /* 0x00452400080011ff */
[----:B----4-:R-:W-:Y:S05]  /*8550*/  @!P0 NANOSLEEP.SYNCS 0x989680 ;  /* 0x009896800000895d */ /* 0x010fea0003900000 */
[----:B------:R-:W4:Y:S02]  /*8560*/  @!P0 SYNCS.PHASECHK.TRANS64 P0, [R0+URZ], R2 ;  /* 0x00000002000085a7 */ /* 0x000f2400080010ff */
[----:B----4-:R-:W-:Y:S05]  /*8570*/  @!P0 BRA `(.L_x_166) ;  /* 0xfffffffc00f08947 */ /* 0x010fea000383ffff */
[----:B------:R-:W-:Y:S05]  /*8580*/  BRA `(.L_x_167) ;  /* 0xffffffbc00907947 */ /* 0x000fea000383ffff */
.L_x_77:
[----:B------:R-:W-:-:S07]  /*8590*/  MOV R0, UR5 ;  /* 0x0000000500007c02 */ /* 0x000fce0008000f00 */
.L_x_168:
[----:B-1----:R1:W2:Y:S02]  /*85a0*/  SYNCS.PHASECHK.TRANS64.TRYWAIT P0, [R0+URZ], R3 ;  /* 0x00000003000075a7 */ /* 0x0022a400080011ff */
[----:B--2---:R-:W-:Y:S05]  /*85b0*/  @!P0 NANOSLEEP.SYNCS 0x989680 ;  /* 0x009896800000895d */ /* 0x004fea0003900000 */
[----:B------:R-:W2:Y:S02]  /*85c0*/  @!P0 SYNCS.PHASECHK.TRANS64 P0, [R0+URZ], R3 ;  /* 0x00000003000085a7 */ /* 0x000ea400080010ff */
[----:B--2---:R-:W-:Y:S05]  /*85d0*/  @!P0 BRA `(.L_x_168) ;  /* 0xfffffffc00f08947 */ /* 0x004fea000383ffff */
[----:B------:R-:W-:Y:S05]  /*85e0*/  BRA `(.L_x_169) ;  /* 0xffffffbc009c7947 */ /* 0x000fea000383ffff */
.L_x_78:
[----:B------:R-:W-:-:S07]  /*85f0*/  MOV R0, UR5 ;  /* 0x0000000500007c02 */ /* 0x000fce0008000f00 */
.L_x_170:
[----:B-1----:R1:W2:Y:S02]  /*8600*/  SYNCS.PHASECHK.TRANS64.TRYWAIT P0, [R0+URZ], R3 ;  /* 0x00000003000075a7 */ /* 0x0022a400080011ff */
[----:B--2---:R-:W-:Y:S05]  /*8610*/  @!P0 NANOSLEEP.SYNCS 0x989680 ;  /* 0x009896800000895d */ /* 0x004fea0003900000 */
[----:B------:R-:W2:Y:S02]  /*8620*/  @!P0 SYNCS.PHASECHK.TRANS64 P0, [R0+URZ], R3 ;  /* 0x00000003000085a7 */ /* 0x000ea400080010ff */
[----:B--2---:R-:W-:Y:S05]  /*8630*/  @!P0 BRA `(.L_x_170) ;  /* 0xfffffffc00f08947 */ /* 0x004fea000383ffff */
[----:B------:R-:W-:Y:S05]  /*8640*/  BRA `(.L_x_171) ;  /* 0xffffffbc00a87947 */ /* 0x000fea000383ffff */
.L_x_79:
[----:B-1----:R-:W-:-:S07]  /*8650*/  MOV R0, UR4 ;  /* 0x0000000400007c02 */ /* 0x002fce0008000f00 */
.L_x_172:
[----:B-1----:R1:W2:Y:S02]  /*8660*/  SYNCS.PHASECHK.TRANS64.TRYWAIT P0, [R0+URZ], R2 ;  /* 0x00000002000075a7 */ /* 0x0022a400080011ff */
[----:B--2---:R-:W-:Y:S05]  /*8670*/  @!P0 NANOSLEEP.SYNCS 0x989680 ;  /* 0x009896800000895d */ /* 0x004fea0003900000 */
[----:B------:R-:W2:Y:S02]  /*8680*/  @!P0 SYNCS.PHASECHK.TRANS64 P0, [R0+URZ], R2 ;  /* 0x00000002000085a7 */ /* 0x000ea400080010ff */
[----:B--2---:R-:W-:Y:S05]  /*8690*/  @!P0 BRA `(.L_x_172) ;  /* 0xfffffffc00f08947 */ /* 0x004fea000383ffff */
[----:B------:R-:W-:Y:S05]  /*86a0*/  BRA `(.L_x_173) ;  /* 0xffffffbc00b47947 */ /* 0x000fea000383ffff */
.L_x_84:
[----:B---3--:R3:W1:Y:S02]  /*86b0*/  SYNCS.PHASECHK.TRANS64.TRYWAIT P0, [R12+URZ+0x100], R0 ;  /* 0x000100000c0075a7 */ /* 0x00866400080011ff */
[----:B-1----:R-:W-:Y:S05]  /*86c0*/  @!P0 NANOSLEEP.SYNCS 0x989680 ;  /* 0x009896800000895d */ /* 0x002fea0003900000 */
[----:B------:R-:W1:Y:S02]  /*86d0*/  @!P0 SYNCS.PHASECHK.TRANS64 P0, [R12+URZ+0x100], R0 ;  /* 0x000100000c0085a7 */ /* 0x000e6400080010ff */
[----:B-1----:R-:W-:Y:S05]  /*86e0*/  @!P0 BRA `(.L_x_84) ;  /* 0xfffffffc00f08947 */ /* 0x002fea000383ffff */
[----:B------:R-:W-:Y:S05]  /*86f0*/  BRA `(.L_x_174) ;  /* 0xffffffc000c47947 */ /* 0x000fea000383ffff */
.L_x_87:
[----:B-1----:R-:W-:Y:S07]  /*8700*/  MOV R0, UR24 ;  /* 0x0000001800007c02 */ /* 0x002fee0008000f00 */
.L_x_175:
[----:B-1----:R1:W2:Y:S02]  /*8710*/  SYNCS.PHASECHK.TRANS64.TRYWAIT P2, [R0+URZ+0xf8], R6 ;  /* 0x0000f806000075a7 */ /* 0x0022a400080411ff */
[----:B--2---:R-:W-:Y:S05]  /*8720*/  @!P2 NANOSLEEP.SYNCS 0x989680 ;  /* 0x009896800000a95d */ /* 0x004fea0003900000 */
[----:B------:R-:W2:Y:S02]  /*8730*/  @!P2 SYNCS.PHASECHK.TRANS64 P2, [R0+URZ+0xf8], R6 ;  /* 0x0000f8060000a5a7 */ /* 0x000ea400080410ff */
[----:B--2---:R-:W-:Y:S05]  /*8740*/  @!P2 BRA `(.L_x_175) ;  /* 0xfffffffc00f0a947 */ /* 0x004fea000383ffff */
[----:B------:R-:W-:Y:S05]  /*8750*/  BRA `(.L_x_86) ;  /* 0xffffffc800287947 */ /* 0x000fea000383ffff */
.L_x_90:
[----:B------:R-:W-:Y:S07]  /*8760*/  MOV R0, UR4 ;  /* 0x0000000400007c02 */ /* 0x000fee0008000f00 */
.L_x_176:
[----:B-1----:R1:W2:Y:S02]  /*8770*/  SYNCS.PHASECHK.TRANS64.TRYWAIT P0, [R0+URZ+0xd8], R9 ;  /* 0x0000d809000075a7 */ /* 0x0022a400080011ff */
[----:B--2---:R-:W-:Y:S05]  /*8780*/  @!P0 NANOSLEEP.SYNCS 0x989680 ;  /* 0x009896800000895d */ /* 0x004fea0003900000 */
[----:B------:R-:W2:Y:S02]  /*8790*/  @!P0 SYNCS.PHASECHK.TRANS64 P0, [R0+URZ+0xd8], R9 ;  /* 0x0000d809000085a7 */ /* 0x000ea400080010ff */
[----:B--2---:R-:W-:Y:S05]  /*87a0*/  @!P0 BRA `(.L_x_176) ;  /* 0xfffffffc00f08947 */ /* 0x004fea000383ffff */
[----:B------:R-:W-:Y:S05]  /*87b0*/  BRA `(.L_x_177) ;  /* 0xffffffc800887947 */ /* 0x000fea000383ffff */
.L_x_91:
[----:B------:R-:W-:Y:S07]  /*87c0*/  MOV R6, UR5 ;  /* 0x0000000500067c02 */ /* 0x000fee0008000f00 */
.L_x_178:
[----:B-1----:R1:W2:Y:S02]  /*87d0*/  SYNCS.PHASECHK.TRANS64.TRYWAIT P0, [R6+URZ+0xd8], R0 ;  /* 0x0000d800060075a7 */ /* 0x0022a400080011ff */
[----:B--2---:R-:W-:Y:S05]  /*87e0*/  @!P0 NANOSLEEP.SYNCS 0x989680 ;  /* 0x009896800000895d */ /* 0x004fea0003900000 */
[----:B------:R-:W2:Y:S02]  /*87f0*/  @!P0 SYNCS.PHASECHK.TRANS64 P0, [R6+URZ+0xd8], R0 ;  /* 0x0000d800060085a7 */ /* 0x000ea400080010ff */
[----:B--2---:R-:W-:Y:S05]  /*8800*/  @!P0 BRA `(.L_x_178) ;  /* 0xfffffffc00f08947 */ /* 0x004fea000383ffff */
[----:B------:R-:W-:Y:S05]  /*8810*/  BRA `(.L_x_179) ;  /* 0xffffffc800e47947 */ /* 0x000fea000383ffff */
.L_x_93:
[----:B------:R-:W-:-:S07]  /*8820*/  MOV R0, UR4 ;  /* 0x0000000400007c02 */ /* 0x000fce0008000f00 */
.L_x_180:
[----:B-1----:R1:W2:Y:S02]  /*8830*/  SYNCS.PHASECHK.TRANS64.TRYWAIT P0, [R0+URZ], R2 ;  /* 0x00000002000075a7 */ /* 0x0022a400080011ff */
[----:B--2---:R-:W-:Y:S05]  /*8840*/  @!P0 NANOSLEEP.SYNCS 0x989680 ;  /* 0x009896800000895d */ /* 0x004fea0003900000 */
[----:B------:R-:W2:Y:S02]  /*8850*/  @!P0 SYNCS.PHASECHK.TRANS64 P0, [R0+URZ], R2 ;  /* 0x00000002000085a7 */ /* 0x000ea400080010ff */
[----:B--2---:R-:W-:Y:S05]  /*8860*/  @!P0 BRA `(.L_x_180) ;  /* 0xfffffffc00f08947 */ /* 0x004fea000383ffff */
[----:B------:R-:W-:Y:S05]  /*8870*/  BRA `(.L_x_181) ;  /* 0xffffffcc00747947 */ /* 0x000fea000383ffff */
.L_x_94:
[----:B------:R-:W-:-:S07]  /*8880*/  MOV R0, UR5 ;  /* 0x0000000500007c02 */ /* 0x000fce0008000f00 */
.L_x_182:
[----:B-1----:R1:W2:Y:S02]  /*8890*/  SYNCS.PHASECHK.TRANS64.TRYWAIT P0, [R0+URZ], R2 ;  /* 0x00000002000075a7 */ /* 0x0022a400080011ff */
[----:B--2---:R-:W-:Y:S05]  /*88a0*/  @!P0 NANOSLEEP.SYNCS 0x989680 ;  /* 0x009896800000895d */ /* 0x004fea0003900000 */
[----:B------:R-:W2:Y:S02]  /*88b0*/  @!P0 SYNCS.PHASECHK.TRANS64 P0, [R0+URZ], R2 ;  /* 0x00000002000085a7 */ /* 0x000ea400080010ff */
[----:B--2---:R-:W-:Y:S05]  /*88c0*/  @!P0 BRA `(.L_x_182) ;  /* 0xfffffffc00f08947 */ /* 0x004fea000383ffff */
[----:B------:R-:W-:Y:S05]  /*88d0*/  BRA `(.L_x_183) ;  /* 0xffffffcc00807947 */ /* 0x000fea000383ffff */
.L_x_96:
[----:B--2---:R2:W4:Y:S02]  /*88e0*/  SYNCS.PHASECHK.TRANS64.TRYWAIT P0, [R0+URZ+0x100], R2 ;  /* 0x00010002000075a7 */ /* 0x00452400080011ff */
[----:B----4-:R-:W-:Y:S05]  /*88f0*/  @!P0 NANOSLEEP.SYNCS 0x989680 ;  /* 0x009896800000895d */ /* 0x010fea0003900000 */
[----:B------:R-:W4:Y:S02]  /*8900*/  @!P0 SYNCS.PHASECHK.TRANS64 P0, [R0+URZ+0x100], R2 ;  /* 0x00010002000085a7 */ /* 0x000f2400080010ff */
[----:B----4-:R-:W-:Y:S05]  /*8910*/  @!P0 BRA `(.L_x_96) ;  /* 0xfffffffc00f08947 */ /* 0x010fea000383ffff */
[----:B------:R-:W-:Y:S05]  /*8920*/  BRA `(.L_x_184) ;  /* 0xffffffd0006c7947 */ /* 0x000fea000383ffff */
.L_x_106:
[----:B-1----:R1:W2:Y:S02]  /*8930*/  SYNCS.PHASECHK.TRANS64.TRYWAIT P0, [R2+URZ+0xc0], R0 ;  /* 0x0000c000020075a7 */ /* 0x0022a400080011ff */
[----:B--2---:R-:W-:Y:S05]  /*8940*/  @!P0 NANOSLEEP.SYNCS 0x989680 ;  /* 0x009896800000895d */ /* 0x004fea0003900000 */
[----:B------:R-:W2:Y:S02]  /*8950*/  @!P0 SYNCS.PHASECHK.TRANS64 P0, [R2+URZ+0xc0], R0 ;  /* 0x0000c000020085a7 */ /* 0x000ea400080010ff */
[----:B--2---:R-:W-:Y:S05]  /*8960*/  @!P0 BRA `(.L_x_106) ;  /* 0xfffffffc00f08947 */ /* 0x004fea000383ffff */
[----:B------:R-:W-:Y:S05]  /*8970*/  BRA `(.L_x_105) ;  /* 0xffffffdc00d07947 */ /* 0x000fea000383ffff */
.L_x_108:
[----:B--2---:R2:W3:Y:S02]  /*8980*/  SYNCS.PHASECHK.TRANS64.TRYWAIT P1, [R73+URZ+0x120], R3 ;  /* 0x00012003490075a7 */ /* 0x0044e400080211ff */
[----:B---3--:R-:W-:Y:S05]  /*8990*/  @!P1 NANOSLEEP.SYNCS 0x989680 ;  /* 0x009896800000995d */ /* 0x008fea0003900000 */
[----:B------:R-:W3:Y:S02]  /*89a0*/  @!P1 SYNCS.PHASECHK.TRANS64 P1, [R73+URZ+0x120], R3 ;  /* 0x00012003490095a7 */ /* 0x000ee400080210ff */
[----:B---3--:R-:W-:Y:S05]  /*89b0*/  @!P1 BRA `(.L_x_108) ;  /* 0xfffffffc00f09947 */ /* 0x008fea000383ffff */
[----:B------:R-:W-:Y:S05]  /*89c0*/  BRA `(.L_x_107) ;  /* 0xffffffe000487947 */ /* 0x000fea000383ffff */
.L_x_119:
[----:B-1----:R1:W2:Y:S02]  /*89d0*/  SYNCS.PHASECHK.TRANS64.TRYWAIT P0, [R2+URZ+0xc0], R74 ;  /* 0x0000c04a020075a7 */ /* 0x0022a400080011ff */
[----:B--2---:R-:W-:Y:S05]  /*89e0*/  @!P0 NANOSLEEP.SYNCS 0x989680 ;  /* 0x009896800000895d */ /* 0x004fea0003900000 */
[----:B------:R-:W2:Y:S02]  /*89f0*/  @!P0 SYNCS.PHASECHK.TRANS64 P0, [R2+URZ+0xc0], R74 ;  /* 0x0000c04a020085a7 */ /* 0x000ea400080010ff */
[----:B--2---:R-:W-:Y:S05]  /*8a00*/  @!P0 BRA `(.L_x_119) ;  /* 0xfffffffc00f08947 */ /* 0x004fea000383ffff */
[----:B------:R-:W-:Y:S05]  /*8a10*/  BRA `(.L_x_118) ;  /* 0xffffffe800147947 */ /* 0x000fea000383ffff */
        .weak           $__internal_0_$__cuda_sm10x_tcgen05_guardrail_trap_col_being_dealloced_not_returned_by_alloc
        .type           $__internal_0_$__cuda_sm10x_tcgen05_guardrail_trap_col_being_dealloced_not_returned_by_alloc,@function
        .size           $__internal_0_$__cuda_sm10x_tcgen05_guardrail_trap_col_being_dealloced_not_returned_by_alloc,($__internal_1_$__cuda_sm10x_tcgen05_guardrail_trap_phase_invalid_during_alloc - $__internal_0_$__cuda_sm10x_tcgen05_guardrail_trap_col_being_dealloced_not_returned_by_alloc)
$__internal_0_$__cuda_sm10x_tcgen05_guardrail_trap_col_being_dealloced_not_returned_by_alloc:
[----:B------:R-:W-:Y:S05]  /*8a20*/  BPT.TRAP 0x1 ;  /* 0x000000040000795c */ /* 0x000fea0000300000 */
[----:B------:R-:W-:-:S04]  /*8a30*/  HFMA2 R3, -RZ, RZ, 0, 0 ;  /* 0x00000000ff037431 */ /* 0x000fc800000001ff */
[----:B------:R-:W-:Y:S05]  /*8a40*/  RET.REL.NODEC R2 `(_ZN7cutlass13device_kernelINS_4gemm6kernel13GemmUniversalIN4cute5tupleIJiiiiEEENS1_10collective13CollectiveMmaINS1_35MainloopSm100TmaUmmaWarpSpecializedILi12ELi2ELi4ENS5_IJNS4_1CILi4EEESB_NSA_ILi1EEEEEEEENS5_IJNSA_ILi64EEESF_NSA_ILi32EEEEEEfNS5_IJlSC_lEEEfSI_NS4_8TiledMMAINS4_8MMA_AtomIJNS4_17SM100_MMA_TF32_SSINS_10tfloat32_tESM_fLi64ELi64ELNS4_4UMMA5MajorE0ELSO_0ELNSN_7ScaleInE0ELSP_0EEEEEENS4_6LayoutINS5_IJSC_SC_SC_EEENS5_IJNSA_ILi0EEESU_SU_EEEEENS5_IJNS4_10UnderscoreESX_SX_EEEEENS4_23SM90_TMA_LOAD_MULTICASTENS4_14ComposedLayoutINS4_7SwizzleILi3ELi4ELi3EEENS4_18smem_ptr_flag_bitsILi32EEENSS_INS5_IJNSA_ILi8EEESG_EEENS5_IJSG_SC_EEEEEEEvNS4_8identityES10_S1A_vS1B_EENS_8epilogue10collective18CollectiveEpilogueINS1D_23Sm100TmaWarpSpecializedILi3ELi2ELi16ELb1ELb0EEEJSH_NS5_IJNSS_ISF_SC_EENSS_ISG_SC_EEEEEfSI_fSI_NS1D_6fusion15FusionCallbacksIS1H_NS1L_17LinearCombinationIffffLNS_15FloatRoundStyleE2EEESH_S1K_JEEENS4_5SM1004TMEM4LOAD26SM100_TMEM_LOAD_16dp128b8xENS4_13SM90_TMA_LOADES1A_NS4_17SM75_U32x4_LDSM_NENS4_14SM90_TMA_STOREES1A_NS4_17SM90_U32x4_STSM_NENS4_39AutoVectorizingCopyWithAssumedAlignmentILi128EEEEEEvvEEEEvNT_6ParamsE) ;  /* 0xffffff74026c7950 */ /* 0x000fea0003c3ffff */
        .weak           $__internal_1_$__cuda_sm10x_tcgen05_guardrail_trap_phase_invalid_during_alloc
        .type           $__internal_1_$__cuda_sm10x_tcgen05_guardrail_trap_phase_invalid_during_alloc,@function
        .size           $__internal_1_$__cuda_sm10x_tcgen05_guardrail_trap_phase_invalid_during_alloc,($__internal_2_$__cuda_sm10x_tcgen05_guardrail_trap_unallocated_columns_being_dealloced - $__internal_1_$__cuda_sm10x_tcgen05_guardrail_trap_phase_invalid_during_alloc)
$__internal_1_$__cuda_sm10x_tcgen05_guardrail_trap_phase_invalid_during_alloc:
[----:B------:R-:W-:Y:S05]  /*8a50*/  BPT.TRAP 0x1 ;  /* 0x000000040000795c */ /* 0x000fea0000300000 */
[----:B------:R-:W-:-:S04]  /*8a60*/  MOV R5, 0x0 ;  /* 0x0000000000057802 */ /* 0x000fc80000000f00 */
[----:B------:R-:W-:Y:S05]  /*8a70*/  RET.REL.NODEC R4 `(_ZN7cutlass13device_kernelINS_4gemm6kernel13GemmUniversalIN4cute5tupleIJiiiiEEENS1_10collective13CollectiveMmaINS1_35MainloopSm100TmaUmmaWarpSpecializedILi12ELi2ELi4ENS5_IJNS4_1CILi4EEESB_NSA_ILi1EEEEEEEENS5_IJNSA_ILi64EEESF_NSA_ILi32EEEEEEfNS5_IJlSC_lEEEfSI_NS4_8TiledMMAINS4_8MMA_AtomIJNS4_17SM100_MMA_TF32_SSINS_10tfloat32_tESM_fLi64ELi64ELNS4_4UMMA5MajorE0ELSO_0ELNSN_7ScaleInE0ELSP_0EEEEEENS4_6LayoutINS5_IJSC_SC_SC_EEENS5_IJNSA_ILi0EEESU_SU_EEEEENS5_IJNS4_10UnderscoreESX_SX_EEEEENS4_23SM90_TMA_LOAD_MULTICASTENS4_14ComposedLayoutINS4_7SwizzleILi3ELi4ELi3EEENS4_18smem_ptr_flag_bitsILi32EEENSS_INS5_IJNSA_ILi8EEESG_EEENS5_IJSG_SC_EEEEEEEvNS4_8identityES10_S1A_vS1B_EENS_8epilogue10collective18CollectiveEpilogueINS1D_23Sm100TmaWarpSpecializedILi3ELi2ELi16ELb1ELb0EEEJSH_NS5_IJNSS_ISF_SC_EENSS_ISG_SC_EEEEEfSI_fSI_NS1D_6fusion15FusionCallbacksIS1H_NS1L_17LinearCombinationIffffLNS_15FloatRoundStyleE2EEESH_S1K_JEEENS4_5SM1004TMEM4LOAD26SM100_TMEM_LOAD_16dp128b8xENS4_13SM90_TMA_LOADES1A_NS4_17SM75_U32x4_LDSM_NENS4_14SM90_TMA_STOREES1A_NS4_17SM90_U32x4_STSM_NENS4_39AutoVectorizingCopyWithAssumedAlignmentILi128EEEEEEvvEEEEvNT_6ParamsE) ;  /* 0xffffff7404607950 */ /* 0x000fea0003c3ffff */
        .weak           $__internal_2_$__cuda_sm10x_tcgen05_guardrail_trap_unallocated_columns_being_dealloced
        .type           $__internal_2_$__cuda_sm10x_tcgen05_guardrail_trap_unallocated_columns_being_dealloced,@function
        .size           $__internal_2_$__cuda_sm10x_tcgen05_guardrail_trap_unallocated_columns_being_dealloced,(.L_x_186 - $__internal_2_$__cuda_sm10x_tcgen05_guardrail_trap_unallocated_columns_being_dealloced)
$__internal_2_$__cuda_sm10x_tcgen05_guardrail_trap_unallocated_columns_being_dealloced:
[----:B------:R-:W-:Y:S05]  /*8a80*/  BPT.TRAP 0x1 ;  /* 0x000000040000795c */ /* 0x000fea0000300000 */
[----:B------:R-:W-:-:S04]  /*8a90*/  HFMA2 R3, -RZ, RZ, 0, 0 ;  /* 0x00000000ff037431 */ /* 0x000fc800000001ff */
[----:B------:R-:W-:Y:S05]  /*8aa0*/  RET.REL.NODEC R2 `(_ZN7cutlass13device_kernelINS_4gemm6kernel13GemmUniversalIN4cute5tupleIJiiiiEEENS1_10collective13CollectiveMmaINS1_35MainloopSm100TmaUmmaWarpSpecializedILi12ELi2ELi4ENS5_IJNS4_1CILi4EEESB_NSA_ILi1EEEEEEEENS5_IJNSA_ILi64EEESF_NSA_ILi32EEEEEEfNS5_IJlSC_lEEEfSI_NS4_8TiledMMAINS4_8MMA_AtomIJNS4_17SM100_MMA_TF32_SSINS_10tfloat32_tESM_fLi64ELi64ELNS4_4UMMA5MajorE0ELSO_0ELNSN_7ScaleInE0ELSP_0EEEEEENS4_6LayoutINS5_IJSC_SC_SC_EEENS5_IJNSA_ILi0EEESU_SU_EEEEENS5_IJNS4_10UnderscoreESX_SX_EEEEENS4_23SM90_TMA_LOAD_MULTICASTENS4_14ComposedLayoutINS4_7SwizzleILi3ELi4ELi3EEENS4_18smem_ptr_flag_bitsILi32EEENSS_INS5_IJNSA_ILi8EEESG_EEENS5_IJSG_SC_EEEEEEEvNS4_8identityES10_S1A_vS1B_EENS_8epilogue10collective18CollectiveEpilogueINS1D_23Sm100TmaWarpSpecializedILi3ELi2ELi16ELb1ELb0EEEJSH_NS5_IJNSS_ISF_SC_EENSS_ISG_SC_EEEEEfSI_fSI_NS1D_6fusion15FusionCallbacksIS1H_NS1L_17LinearCombinationIffffLNS_15FloatRoundStyleE2EEESH_S1K_JEEENS4_5SM1004TMEM4LOAD26SM100_TMEM_LOAD_16dp128b8xENS4_13SM90_TMA_LOADES1A_NS4_17SM75_U32x4_LDSM_NENS4_14SM90_TMA_STOREES1A_NS4_17SM90_U32x4_STSM_NENS4_39AutoVectorizingCopyWithAssumedAlignmentILi128EEEEEEvvEEEEvNT_6ParamsE) ;  /* 0xffffff7402547950 */ /* 0x000fea0003c3ffff */
.L_x_185:
[----:B------:R-:W-:-:S00]  /*8ab0*/  BRA `(.L_x_185) ;  /* 0xfffffffc00fc7947 */ /* 0x000fc0000383ffff */
[----:B------:R-:W-:-:S00]  /*8ac0*/  NOP ;  /* 0x0000000000007918 */ /* 0x000fc00000000000 */
        /* <DEDUP_REMOVED lines=11> */
.L_x_186:


//--------------------- .nv.global.init           --------------------------
	.section	.nv.global.init,"aw",@progbits
.nv.global.init:
	.type		$str$27,@object
	.size		$str$27,($str$28 - $str$27)
$str$27:
        /*0000*/ 	.byte	0x28, 0x61, 0x64, 0x64, 0x72, 0x65, 0x73, 0x73, 0x20, 0x26, 0x20, 0x6d, 0x61, 0x73, 0x6b, 0x29
        /*0010*/ 	.byte	0x20, 0x3d, 0x3d, 0x20, 0x30, 0x00
	.type		$str$28,@object
	.size		$str$28,($str$26 - $str$28)
$str$28:
        /*0016*/ 	.byte	0x2f, 0x74, 0x6d, 0x70, 0x2f, 0x63, 0x75, 0x74, 0x6c, 0x61, 0x73, 0x73, 0x5f, 0x73, 0x77, 0x65
        /*0026*/ 	.byte	0x65, 0x70, 0x5f, 0x73, 0x72, 0x63, 0x2f, 0x69, 0x6e, 0x63, 0x6c, 0x75, 0x64, 0x65, 0x2f, 0x63
        /*0036*/ 	.byte	0x75, 0x74, 0x65, 0x2f, 0x70, 0x6f, 0x69, 0x6e, 0x74, 0x65, 0x72, 0x5f, 0x66, 0x6c, 0x61, 0x67
        /*0046*/ 	.byte	0x67, 0x65, 0x64, 0x2e, 0x68, 0x70, 0x70, 0x00
	.type		$str$26,@object
	.size		$str$26,($str$25 - $str$26)
$str$26:
        /*004e*/ 	.byte	0x2f, 0x74, 0x6d, 0x70, 0x2f, 0x63, 0x75, 0x74, 0x6c, 0x61, 0x73, 0x73, 0x5f, 0x73, 0x77, 0x65
        /*005e*/ 	.byte	0x65, 0x70, 0x5f, 0x73, 0x72, 0x63, 0x2f, 0x69, 0x6e, 0x63, 0x6c, 0x75, 0x64, 0x65, 0x2f, 0x63
        /*006e*/ 	.byte	0x75, 0x74, 0x65, 0x2f, 0x61, 0x74, 0x6f, 0x6d, 0x2f, 0x63, 0x6f, 0x70, 0x79, 0x5f, 0x74, 0x72
        /*007e*/ 	.byte	0x61, 0x69, 0x74, 0x73, 0x5f, 0x73, 0x6d, 0x31, 0x30, 0x30, 0x2e, 0x68, 0x70, 0x70, 0x00
	.type		$str$25,@object
	.size		$str$25,(__unnamed_1 - $str$25)
$str$25:
        /*008d*/ 	.byte	0x28, 0x28, 0x75, 0x69, 0x6e, 0x74, 0x33, 0x32, 0x5f, 0x74, 0x28, 0x74, 0x68, 0x72, 0x65, 0x61
        /*009d*/ 	.byte	0x64, 0x49, 0x64, 0x78, 0x2e, 0x78, 0x29, 0x20, 0x2f, 0x20, 0x33, 0x32, 0x29, 0x20, 0x25, 0x20
        /*00ad*/ 	.byte	0x34, 0x29, 0x20, 0x3d, 0x3d, 0x20, 0x28, 0x28, 0x28, 0x74, 0x6d, 0x65, 0x6d, 0x5f, 0x61, 0x64
        /*00bd*/ 	.byte	0x64, 0x72, 0x20, 0x3e, 0x3e, 0x20, 0x31, 0x36, 0x29, 0x20, 0x2f, 0x20, 0x33, 0x32, 0x29, 0x20
        /*00cd*/ 	.byte	0x25, 0x20, 0x34, 0x29, 0x00
	.type		__unnamed_1,@object
	.size		__unnamed_1,(__unnamed_2 - __unnamed_1)
__unnamed_1:
        /*00d2*/ 	.byte	0x61, 0x75, 0x74, 0x6f, 0x20, 0x63, 0x75, 0x74, 0x65, 0x3a, 0x3a, 0x61, 0x73, 0x5f, 0x70, 0x6f
        /* <DEDUP_REMOVED lines=23> */
        /*0252*/ 	.byte	0x3c, 0x32, 0x30, 0x34, 0x38, 0x3e, 0x3e, 0x3e, 0x3e, 0x5d, 0x00
	.type		__unnamed_2,@object
	.size		__unnamed_2,(.L_2 - __unnamed_2)
__unnamed_2:
        /* <DEDUP_REMOVED lines=45> */
        /*052d*/ 	.byte	0x3e, 0x3e, 0x3e, 0x5d, 0x00
.L_2:


//--------------------- .nv.shared._ZN7cutlass13device_kernelINS_4gemm6kernel13GemmUniversalIN4cute5tupleIJiiiiEEENS1_10collective13CollectiveMmaINS1_35MainloopSm100TmaUmmaWarpSpecializedILi12ELi2ELi4ENS5_IJNS4_1CILi4EEESB_NSA_ILi1EEEEEEEENS5_IJNSA_ILi64EEESF_NSA_ILi32EEEEEEfNS5_IJlSC_lEEEfSI_NS4_8TiledMMAINS4_8MMA_AtomIJNS4_17SM100_MMA_TF32_SSINS_10tfloat32_tESM_fLi64ELi64ELNS4_4UMMA5MajorE0ELSO_0ELNSN_7ScaleInE0ELSP_0EEEEEENS4_6LayoutINS5_IJSC_SC_SC_EEENS5_IJNSA_ILi0EEESU_SU_EEEEENS5_IJNS4_10UnderscoreESX_SX_EEEEENS4_23SM90_TMA_LOAD_MULTICASTENS4_14ComposedLayoutINS4_7SwizzleILi3ELi4ELi3EEENS4_18smem_ptr_flag_bitsILi32EEENSS_INS5_IJNSA_ILi8EEESG_EEENS5_IJSG_SC_EEEEEEEvNS4_8identityES10_S1A_vS1B_EENS_8epilogue10collective18CollectiveEpilogueINS1D_23Sm100TmaWarpSpecializedILi3ELi2ELi16ELb1ELb0EEEJSH_NS5_IJNSS_ISF_SC_EENSS_ISG_SC_EEEEEfSI_fSI_NS1D_6fusion15FusionCallbacksIS1H_NS1L_17LinearCombinationIffffLNS_15FloatRoundStyleE2EEESH_S1K_JEEENS4_5SM1004TMEM4LOAD26SM100_TMEM_LOAD_16dp128b8xENS4_13SM90_TMA_LOADES1A_NS4_17SM75_U32x4_LDSM_NENS4_14SM90_TMA_STOREES1A_NS4_17SM90_U32x4_STSM_NENS4_39AutoVectorizingCopyWithAssumedAlignmentILi128EEEEEEvvEEEEvNT_6ParamsE --------------------------
	.section	.nv.shared._ZN7cutlass13device_kernelINS_4gemm6kernel13GemmUniversalIN4cute5tupleIJiiiiEEENS1_10collective13CollectiveMmaINS1_35MainloopSm100TmaUmmaWarpSpecializedILi12ELi2ELi4ENS5_IJNS4_1CILi4EEESB_NSA_ILi1EEEEEEEENS5_IJNSA_ILi64EEESF_NSA_ILi32EEEEEEfNS5_IJlSC_lEEEfSI_NS4_8TiledMMAINS4_8MMA_AtomIJNS4_17SM100_MMA_TF32_SSINS_10tfloat32_tESM_fLi64ELi64ELNS4_4UMMA5MajorE0ELSO_0ELNSN_7ScaleInE0ELSP_0EEEEEENS4_6LayoutINS5_IJSC_SC_SC_EEENS5_IJNSA_ILi0EEESU_SU_EEEEENS5_IJNS4_10UnderscoreESX_SX_EEEEENS4_23SM90_TMA_LOAD_MULTICASTENS4_14ComposedLayoutINS4_7SwizzleILi3ELi4ELi3EEENS4_18smem_ptr_flag_bitsILi32EEENSS_INS5_IJNSA_ILi8EEESG_EEENS5_IJSG_SC_EEEEEEEvNS4_8identityES10_S1A_vS1B_EENS_8epilogue10collective18CollectiveEpilogueINS1D_23Sm100TmaWarpSpecializedILi3ELi2ELi16ELb1ELb0EEEJSH_NS5_IJNSS_ISF_SC_EENSS_ISG_SC_EEEEEfSI_fSI_NS1D_6fusion15FusionCallbacksIS1H_NS1L_17LinearCombinationIffffLNS_15FloatRoundStyleE2EEESH_S1K_JEEENS4_5SM1004TMEM4LOAD26SM100_TMEM_LOAD_16dp128b8xENS4_13SM90_TMA_LOADES1A_NS4_17SM75_U32x4_LDSM_NENS4_14SM90_TMA_STOREES1A_NS4_17SM90_U32x4_STSM_NENS4_39AutoVectorizingCopyWithAssumedAlignmentILi128EEEEEEvvEEEEvNT_6ParamsE,"aw",@nobits
	.sectionflags	@""
	.align	16
	.zero		1024


//--------------------- .nv.shared.reserved.0     --------------------------
	.section	.nv.shared.reserved.0,"aw",@nobits
	.weak		__nv_reservedSMEM_offset_0_alias
	.size		__nv_reservedSMEM_offset_0_alias, 0, 64
	.other		__nv_reservedSMEM_offset_0_alias,@"STO_CUDA_RESERVED_SHARED STV_DEFAULT"
__nv_reservedSMEM_offset_0_alias:
	.zero		0
.nv.shared.reserved.0:
	.zero		64
	.weak		__nv_reservedSMEM_tcgen05_partition
	.type		__nv_reservedSMEM_tcgen05_partition,@object
	.size		__nv_reservedSMEM_tcgen05_partition,(.L_0 - __nv_reservedSMEM_tcgen05_partition)
__nv_reservedSMEM_tcgen05_partition:
	.zero		32
.L_0:


//--------------------- .nv.global                --------------------------
	.section	.nv.global,"aw",@nobits
.nv.global:
	.type		_ZN40_INTERNAL_4adea1a4_4_k_cu_532fcc79_226644cute1_E,@object
	.size		_ZN40_INTERNAL_4adea1a4_4_k_cu_532fcc79_226644cute1_E,(_ZN40_INTERNAL_4adea1a4_4_k_cu_532fcc79_226644cuda3std3__45__cpo6cbeginE - _ZN40_INTERNAL_4adea1a4_4_k_cu_532fcc79_226644cute1_E)
_ZN40_INTERNAL_4adea1a4_4_k_cu_532fcc79_226644cute1_E:
	.zero		1
	.type		_ZN40_INTERNAL_4adea1a4_4_k_cu_532fcc79_226644cuda3std3__45__cpo6cbeginE,@object
	.size		_ZN40_INTERNAL_4adea1a4_4_k_cu_532fcc79_226644cuda3std3__45__cpo6cbeginE,(_ZN40_INTERNAL_4adea1a4_4_k_cu_532fcc79_226644cuda3std3__48in_placeE - _ZN40_INTERNAL_4adea1a4_4_k_cu_532fcc79_226644cuda3std3__45__cpo6cbeginE)
_ZN40_INTERNAL_4adea1a4_4_k_cu_532fcc79_226644cuda3std3__45__cpo6cbeginE:
	.zero		1
	.type		_ZN40_INTERNAL_4adea1a4_4_k_cu_532fcc79_226644cuda3std3__48in_placeE,@object
	.size		_ZN40_INTERNAL_4adea1a4_4_k_cu_532fcc79_226644cuda3std3__48in_placeE,(_ZN40_INTERNAL_4adea1a4_4_k_cu_532fcc79_226644cuda3std6ranges3__45__cpo9iter_moveE - _ZN40_INTERNAL_4adea1a4_4_k_cu_532fcc79_226644cuda3std3__48in_placeE)
_ZN40_INTERNAL_4adea1a4_4_k_cu_532fcc79_226644cuda3std3__48in_placeE:
	.zero		1
	.type		_ZN40_INTERNAL_4adea1a4_4_k_cu_532fcc79_226644cuda3std6ranges3__45__cpo9iter_moveE,@object
	.size		_ZN40_INTERNAL_4adea1a4_4_k_cu_532fcc79_226644cuda3std6ranges3__45__cpo9iter_moveE,(_ZN40_INTERNAL_4adea1a4_4_k_cu_532fcc79_226644cuda3std3__45__cpo5beginE - _ZN40_INTERNAL_4adea1a4_4_k_cu_532fcc79_226644cuda3std6ranges3__45__cpo9iter_moveE)
_ZN40_INTERNAL_4adea1a4_4_k_cu_532fcc79_226644cuda3std6ranges3__45__cpo9iter_moveE:
	.zero		1
	.type		_ZN40_INTERNAL_4adea1a4_4_k_cu_532fcc79_226644cuda3std3__45__cpo5beginE,@object
	.size		_ZN40_INTERNAL_4adea1a4_4_k_cu_532fcc79_226644cuda3std3__45__cpo5beginE,(_ZN40_INTERNAL_4adea1a4_4_k_cu_532fcc79_226644cuda3std3__442_GLOBAL__N__4adea1a4_4_k_cu_532fcc79_226646ignoreE - _ZN40_INTERNAL_4adea1a4_4_k_cu_532fcc79_226644cuda3std3__45__cpo5beginE)
_ZN40_INTERNAL_4adea1a4_4_k_cu_532fcc79_226644cuda3std3__45__cpo5beginE:
	.zero		1
	.type		_ZN40_INTERNAL_4adea1a4_4_k_cu_532fcc79_226644cuda3std3__442_GLOBAL__N__4adea1a4_4_k_cu_532fcc79_226646ignoreE,@object
	.size		_ZN40_INTERNAL_4adea1a4_4_k_cu_532fcc79_226644cuda3std3__442_GLOBAL__N__4adea1a4_4_k_cu_532fcc79_226646ignoreE,(_ZN40_INTERNAL_4adea1a4_4_k_cu_532fcc79_226644cute7productE - _ZN40_INTERNAL_4adea1a4_4_k_cu_532fcc79_226644cuda3std3__442_GLOBAL__N__4adea1a4_4_k_cu_532fcc79_226646ignoreE)
_ZN40_INTERNAL_4adea1a4_4_k_cu_532fcc79_226644cuda3std3__442_GLOBAL__N__4adea1a4_4_k_cu_532fcc79_226646ignoreE:
	.zero		1
	.type		_ZN40_INTERNAL_4adea1a4_4_k_cu_532fcc79_226644cute7productE,@object
	.size		_ZN40_INTERNAL_4adea1a4_4_k_cu_532fcc79_226644cute7productE,(_ZN40_INTERNAL_4adea1a4_4_k_cu_532fcc79_226644cuda3std3__45__cpo3endE - _ZN40_INTERNAL_4adea1a4_4_k_cu_532fcc79_226644cute7productE)
_ZN40_INTERNAL_4adea1a4_4_k_cu_532fcc79_226644cute7productE:
	.zero		1
	.type		_ZN40_INTERNAL_4adea1a4_4_k_cu_532fcc79_226644cuda3std3__45__cpo3endE,@object
	.size		_ZN40_INTERNAL_4adea1a4_4_k_cu_532fcc79_226644cuda3std3__45__cpo3endE,(_ZN40_INTERNAL_4adea1a4_4_k_cu_532fcc79_226644cuda3std3__419piecewise_constructE - _ZN40_INTERNAL_4adea1a4_4_k_cu_532fcc79_226644cuda3std3__45__cpo3endE)
_ZN40_INTERNAL_4adea1a4_4_k_cu_532fcc79_226644cuda3std3__45__cpo3endE:
	.zero		1
	.type		_ZN40_INTERNAL_4adea1a4_4_k_cu_532fcc79_226644cuda3std3__419piecewise_constructE,@object
	.size		_ZN40_INTERNAL_4adea1a4_4_k_cu_532fcc79_226644cuda3std3__419piecewise_constructE,(_ZN40_INTERNAL_4adea1a4_4_k_cu_532fcc79_226644cuda3std3__45__cpo4cendE - _ZN40_INTERNAL_4adea1a4_4_k_cu_532fcc79_226644cuda3std3__419piecewise_constructE)
_ZN40_INTERNAL_4adea1a4_4_k_cu_532fcc79_226644cuda3std3__419piecewise_constructE:
	.zero		1
	.type		_ZN40_INTERNAL_4adea1a4_4_k_cu_532fcc79_226644cuda3std3__45__cpo4cendE,@object
	.size		_ZN40_INTERNAL_4adea1a4_4_k_cu_532fcc79_226644cuda3std3__45__cpo4cendE,(_ZN40_INTERNAL_4adea1a4_4_k_cu_532fcc79_226644cuda3std6ranges3__45__cpo4swapE - _ZN40_INTERNAL_4adea1a4_4_k_cu_532fcc79_226644cuda3std3__45__cpo4cendE)
_ZN40_INTERNAL_4adea1a4_4_k_cu_532fcc79_226644cuda3std3__45__cpo4cendE:
	.zero		1
	.type		_ZN40_INTERNAL_4adea1a4_4_k_cu_532fcc79_226644cuda3std6ranges3__45__cpo4swapE,@object
	.size		_ZN40_INTERNAL_4adea1a4_4_k_cu_532fcc79_226644cuda3std6ranges3__45__cpo4swapE,(.L_10 - _ZN40_INTERNAL_4adea1a4_4_k_cu_532fcc79_226644cuda3std6ranges3__45__cpo4swapE)
_ZN40_INTERNAL_4adea1a4_4_k_cu_532fcc79_226644cuda3std6ranges3__45__cpo4swapE:
	.zero		1
.L_10:


//--------------------- .nv.constant0._ZN7cutlass13device_kernelINS_4gemm6kernel13GemmUniversalIN4cute5tupleIJiiiiEEENS1_10collective13CollectiveMmaINS1_35MainloopSm100TmaUmmaWarpSpecializedILi12ELi2ELi4ENS5_IJNS4_1CILi4EEESB_NSA_ILi1EEEEEEEENS5_IJNSA_ILi64EEESF_NSA_ILi32EEEEEEfNS5_IJlSC_lEEEfSI_NS4_8TiledMMAINS4_8MMA_AtomIJNS4_17SM100_MMA_TF32_SSINS_10tfloat32_tESM_fLi64ELi64ELNS4_4UMMA5MajorE0ELSO_0ELNSN_7ScaleInE0ELSP_0EEEEEENS4_6LayoutINS5_IJSC_SC_SC_EEENS5_IJNSA_ILi0EEESU_SU_EEEEENS5_IJNS4_10UnderscoreESX_SX_EEEEENS4_23SM90_TMA_LOAD_MULTICASTENS4_14ComposedLayoutINS4_7SwizzleILi3ELi4ELi3EEENS4_18smem_ptr_flag_bitsILi32EEENSS_INS5_IJNSA_ILi8EEESG_EEENS5_IJSG_SC_EEEEEEEvNS4_8identityES10_S1A_vS1B_EENS_8epilogue10collective18CollectiveEpilogueINS1D_23Sm100TmaWarpSpecializedILi3ELi2ELi16ELb1ELb0EEEJSH_NS5_IJNSS_ISF_SC_EENSS_ISG_SC_EEEEEfSI_fSI_NS1D_6fusion15FusionCallbacksIS1H_NS1L_17LinearCombinationIffffLNS_15FloatRoundStyleE2EEESH_S1K_JEEENS4_5SM1004TMEM4LOAD26SM100_TMEM_LOAD_16dp128b8xENS4_13SM90_TMA_LOADES1A_NS4_17SM75_U32x4_LDSM_NENS4_14SM90_TMA_STOREES1A_NS4_17SM90_U32x4_STSM_NENS4_39AutoVectorizingCopyWithAssumedAlignmentILi128EEEEEEvvEEEEvNT_6ParamsE --------------------------
	.section	.nv.constant0._ZN7cutlass13device_kernelINS_4gemm6kernel13GemmUniversalIN4cute5tupleIJiiiiEEENS1_10collective13CollectiveMmaINS1_35MainloopSm100TmaUmmaWarpSpecializedILi12ELi2ELi4ENS5_IJNS4_1CILi4EEESB_NSA_ILi1EEEEEEEENS5_IJNSA_ILi64EEESF_NSA_ILi32EEEEEEfNS5_IJlSC_lEEEfSI_NS4_8TiledMMAINS4_8MMA_AtomIJNS4_17SM100_MMA_TF32_SSINS_10tfloat32_tESM_fLi64ELi64ELNS4_4UMMA5MajorE0ELSO_0ELNSN_7ScaleInE0ELSP_0EEEEEENS4_6LayoutINS5_IJSC_SC_SC_EEENS5_IJNSA_ILi0EEESU_SU_EEEEENS5_IJNS4_10UnderscoreESX_SX_EEEEENS4_23SM90_TMA_LOAD_MULTICASTENS4_14ComposedLayoutINS4_7SwizzleILi3ELi4ELi3EEENS4_18smem_ptr_flag_bitsILi32EEENSS_INS5_IJNSA_ILi8EEESG_EEENS5_IJSG_SC_EEEEEEEvNS4_8identityES10_S1A_vS1B_EENS_8epilogue10collective18CollectiveEpilogueINS1D_23Sm100TmaWarpSpecializedILi3ELi2ELi16ELb1ELb0EEEJSH_NS5_IJNSS_ISF_SC_EENSS_ISG_SC_EEEEEfSI_fSI_NS1D_6fusion15FusionCallbacksIS1H_NS1L_17LinearCombinationIffffLNS_15FloatRoundStyleE2EEESH_S1K_JEEENS4_5SM1004TMEM4LOAD26SM100_TMEM_LOAD_16dp128b8xENS4_13SM90_TMA_LOADES1A_NS4_17SM75_U32x4_LDSM_NENS4_14SM90_TMA_STOREES1A_NS4_17SM90_U32x4_STSM_NENS4_39AutoVectorizingCopyWithAssumedAlignmentILi128EEEEEEvvEEEEvNT_6ParamsE,"a",@progbits
	.sectionflags	@""
	.align	4
.nv.constant0._ZN7cutlass13device_kernelINS_4gemm6kernel13GemmUniversalIN4cute5tupleIJiiiiEEENS1_10collective13CollectiveMmaINS1_35MainloopSm100TmaUmmaWarpSpecializedILi12ELi2ELi4ENS5_IJNS4_1CILi4EEESB_NSA_ILi1EEEEEEEENS5_IJNSA_ILi64EEESF_NSA_ILi32EEEEEEfNS5_IJlSC_lEEEfSI_NS4_8TiledMMAINS4_8MMA_AtomIJNS4_17SM100_MMA_TF32_SSINS_10tfloat32_tESM_fLi64ELi64ELNS4_4UMMA5MajorE0ELSO_0ELNSN_7ScaleInE0ELSP_0EEEEEENS4_6LayoutINS5_IJSC_SC_SC_EEENS5_IJNSA_ILi0EEESU_SU_EEEEENS5_IJNS4_10UnderscoreESX_SX_EEEEENS4_23SM90_TMA_LOAD_MULTICASTENS4_14ComposedLayoutINS4_7SwizzleILi3ELi4ELi3EEENS4_18smem_ptr_flag_bitsILi32EEENSS_INS5_IJNSA_ILi8EEESG_EEENS5_IJSG_SC_EEEEEEEvNS4_8identityES10_S1A_vS1B_EENS_8epilogue10collective18CollectiveEpilogueINS1D_23Sm100TmaWarpSpecializedILi3ELi2ELi16ELb1ELb0EEEJSH_NS5_IJNSS_ISF_SC_EENSS_ISG_SC_EEEEEfSI_fSI_NS1D_6fusion15FusionCallbacksIS1H_NS1L_17LinearCombinationIffffLNS_15FloatRoundStyleE2EEESH_S1K_JEEENS4_5SM1004TMEM4LOAD26SM100_TMEM_LOAD_16dp128b8xENS4_13SM90_TMA_LOADES1A_NS4_17SM75_U32x4_LDSM_NENS4_14SM90_TMA_STOREES1A_NS4_17SM90_U32x4_STSM_NENS4_39AutoVectorizingCopyWithAssumedAlignmentILi128EEEEEEvvEEEEvNT_6ParamsE:
	.zero		2944


//--------------------- SYMBOLS --------------------------

	.type		.nv.reservedSmem.offset0,@object
	.size		.nv.reservedSmem.offset0,0x4
	.type		.nv.reservedSmem.cap,@object
	.size		.nv.reservedSmem.cap,0x4
	.type		__assertfail,@function
